//
// Generated by NVIDIA NVVM Compiler
//
// Compiler Build ID: CL-36424714
// Cuda compilation tools, release 13.0, V13.0.88
// Based on NVVM 20.0.0
//

.version 9.0
.target sm_100
.address_size 64

	// .globl	default_function_kernel0
// _ZZ24default_function_kernel0E15pad_temp_shared has been demoted
// _ZZ24default_function_kernel0E13kernel_shared has been demoted

.visible .entry default_function_kernel0(
	.param .u64 .ptr .align 1 default_function_kernel0_param_0,
	.param .u64 .ptr .align 1 default_function_kernel0_param_1,
	.param .u64 .ptr .align 1 default_function_kernel0_param_2
)
{
	.reg .pred 	%p<163>;
	.reg .b16 	%rs<346>;
	.reg .b32 	%r<246>;
	.reg .b32 	%f<388>;
	.reg .b64 	%rd<260>;
	// demoted variable
	.shared .align 4 .b8 _ZZ24default_function_kernel0E15pad_temp_shared[3456];
	// demoted variable
	.shared .align 4 .b8 _ZZ24default_function_kernel0E13kernel_shared[4608];
	ld.param.u64 	%rd9, [default_function_kernel0_param_0];
	cvta.to.global.u64 	%rd1, %rd9;
	mov.u32 	%r1, %tid.x;
	mul.lo.s32 	%r46, %r1, 31;
	cvt.u16.u32 	%rs37, %r46;
	mul.hi.u16 	%rs38, %rs37, -26699;
	shr.u16 	%rs2, %rs38, 4;
	mul.lo.s16 	%rs39, %rs2, 27;
	sub.s16 	%rs40, %rs37, %rs39;
	mul.lo.s16 	%rs41, %rs40, 57;
	shr.u16 	%rs42, %rs41, 9;
	cvt.u32.u16 	%r47, %rs42;
	mov.u32 	%r2, %ctaid.y;
	or.b32  	%r48, %r2, %r47;
	setp.eq.s32 	%p37, %r48, 0;
	add.s32 	%r49, %r2, %r47;
	setp.gt.u32 	%p38, %r49, 7;
	or.pred  	%p39, %p37, %p38;
	mul.hi.u16 	%rs43, %rs37, 7282;
	mul.lo.s16 	%rs44, %rs43, 9;
	sub.s16 	%rs45, %rs37, %rs44;
	add.s16 	%rs46, %rs45, -8;
	setp.lt.u16 	%p40, %rs46, -7;
	mov.u32 	%r3, %tid.z;
	mul.lo.s32 	%r4, %r49, 7;
	mad.lo.s32 	%r51, %r3, 392, -8;
	mad.lo.s32 	%r52, %r3, 216, %r46;
	shl.b32 	%r53, %r52, 2;
	mov.u32 	%r54, _ZZ24default_function_kernel0E15pad_temp_shared;
	add.s32 	%r5, %r54, %r53;
	add.s16 	%rs47, %rs37, 1;
	mul.hi.u16 	%rs48, %rs47, -26699;
	shr.u16 	%rs4, %rs48, 4;
	mul.lo.s16 	%rs49, %rs4, 27;
	sub.s16 	%rs50, %rs47, %rs49;
	mul.lo.s16 	%rs51, %rs50, 57;
	shr.u16 	%rs52, %rs51, 9;
	cvt.u32.u16 	%r55, %rs52;
	or.b32  	%r56, %r2, %r55;
	setp.eq.s32 	%p41, %r56, 0;
	add.s32 	%r57, %r2, %r55;
	setp.gt.u32 	%p42, %r57, 7;
	or.pred  	%p43, %p41, %p42;
	mul.hi.u16 	%rs53, %rs47, 7282;
	mul.lo.s16 	%rs54, %rs53, 9;
	sub.s16 	%rs55, %rs47, %rs54;
	add.s16 	%rs56, %rs55, -8;
	setp.lt.u16 	%p44, %rs56, -7;
	cvt.u32.u16 	%r59, %rs55;
	mul.lo.s32 	%r6, %r57, 7;
	add.s32 	%r60, %r51, %r59;
	add.s16 	%rs57, %rs37, 2;
	mul.hi.u16 	%rs58, %rs57, 12137;
	sub.s16 	%rs59, %rs57, %rs58;
	shr.u16 	%rs60, %rs59, 1;
	add.s16 	%rs61, %rs60, %rs58;
	shr.u16 	%rs6, %rs61, 4;
	mul.lo.s16 	%rs62, %rs6, 27;
	sub.s16 	%rs63, %rs57, %rs62;
	mul.lo.s16 	%rs64, %rs63, 57;
	shr.u16 	%rs65, %rs64, 9;
	cvt.u32.u16 	%r61, %rs65;
	or.b32  	%r62, %r2, %r61;
	setp.eq.s32 	%p45, %r62, 0;
	add.s32 	%r63, %r2, %r61;
	setp.gt.u32 	%p46, %r63, 7;
	or.pred  	%p47, %p45, %p46;
	mul.hi.u16 	%rs66, %rs57, -7281;
	shr.u16 	%rs67, %rs66, 3;
	mul.lo.s16 	%rs68, %rs67, 9;
	sub.s16 	%rs69, %rs57, %rs68;
	add.s16 	%rs70, %rs69, -8;
	setp.lt.u16 	%p48, %rs70, -7;
	cvt.u32.u16 	%r65, %rs69;
	mul.lo.s32 	%r7, %r63, 7;
	add.s32 	%r66, %r51, %r65;
	add.s16 	%rs71, %rs37, 3;
	mul.hi.u16 	%rs72, %rs71, 12137;
	sub.s16 	%rs73, %rs71, %rs72;
	shr.u16 	%rs74, %rs73, 1;
	add.s16 	%rs75, %rs74, %rs72;
	shr.u16 	%rs8, %rs75, 4;
	mul.lo.s16 	%rs76, %rs8, 27;
	sub.s16 	%rs77, %rs71, %rs76;
	mul.lo.s16 	%rs78, %rs77, 57;
	shr.u16 	%rs79, %rs78, 9;
	cvt.u32.u16 	%r67, %rs79;
	or.b32  	%r68, %r2, %r67;
	setp.eq.s32 	%p49, %r68, 0;
	add.s32 	%r69, %r2, %r67;
	setp.gt.u32 	%p50, %r69, 7;
	or.pred  	%p51, %p49, %p50;
	mul.hi.u16 	%rs80, %rs71, -7281;
	shr.u16 	%rs81, %rs80, 3;
	mul.lo.s16 	%rs82, %rs81, 9;
	sub.s16 	%rs83, %rs71, %rs82;
	add.s16 	%rs84, %rs83, -8;
	setp.lt.u16 	%p52, %rs84, -7;
	cvt.u32.u16 	%r71, %rs83;
	mul.lo.s32 	%r8, %r69, 7;
	add.s32 	%r72, %r51, %r71;
	add.s16 	%rs85, %rs37, 4;
	mul.hi.u16 	%rs86, %rs85, 12137;
	sub.s16 	%rs87, %rs85, %rs86;
	shr.u16 	%rs88, %rs87, 1;
	add.s16 	%rs89, %rs88, %rs86;
	shr.u16 	%rs10, %rs89, 4;
	mul.lo.s16 	%rs90, %rs10, 27;
	sub.s16 	%rs91, %rs85, %rs90;
	mul.lo.s16 	%rs92, %rs91, 57;
	shr.u16 	%rs93, %rs92, 9;
	cvt.u32.u16 	%r73, %rs93;
	or.b32  	%r74, %r2, %r73;
	setp.eq.s32 	%p53, %r74, 0;
	add.s32 	%r75, %r2, %r73;
	setp.gt.u32 	%p54, %r75, 7;
	or.pred  	%p55, %p53, %p54;
	mul.hi.u16 	%rs94, %rs85, -7281;
	shr.u16 	%rs95, %rs94, 3;
	mul.lo.s16 	%rs96, %rs95, 9;
	sub.s16 	%rs97, %rs85, %rs96;
	add.s16 	%rs98, %rs97, -8;
	setp.lt.u16 	%p56, %rs98, -7;
	mul.lo.s32 	%r9, %r75, 7;
	add.s16 	%rs99, %rs37, 5;
	mul.hi.u16 	%rs100, %rs99, 12137;
	sub.s16 	%rs101, %rs99, %rs100;
	shr.u16 	%rs102, %rs101, 1;
	add.s16 	%rs103, %rs102, %rs100;
	shr.u16 	%rs12, %rs103, 4;
	mul.lo.s16 	%rs104, %rs12, 27;
	sub.s16 	%rs105, %rs99, %rs104;
	mul.lo.s16 	%rs106, %rs105, 57;
	shr.u16 	%rs107, %rs106, 9;
	cvt.u32.u16 	%r77, %rs107;
	or.b32  	%r78, %r2, %r77;
	setp.eq.s32 	%p57, %r78, 0;
	add.s32 	%r79, %r2, %r77;
	setp.gt.u32 	%p58, %r79, 7;
	or.pred  	%p59, %p57, %p58;
	mul.hi.u16 	%rs108, %rs99, -7281;
	shr.u16 	%rs109, %rs108, 3;
	mul.lo.s16 	%rs110, %rs109, 9;
	sub.s16 	%rs111, %rs99, %rs110;
	add.s16 	%rs112, %rs111, -8;
	setp.lt.u16 	%p60, %rs112, -7;
	mul.lo.s32 	%r10, %r79, 7;
	add.s16 	%rs113, %rs37, 6;
	mul.hi.u16 	%rs114, %rs113, 12137;
	sub.s16 	%rs115, %rs113, %rs114;
	shr.u16 	%rs116, %rs115, 1;
	add.s16 	%rs117, %rs116, %rs114;
	shr.u16 	%rs14, %rs117, 4;
	mul.lo.s16 	%rs118, %rs14, 27;
	sub.s16 	%rs119, %rs113, %rs118;
	mul.lo.s16 	%rs120, %rs119, 57;
	shr.u16 	%rs121, %rs120, 9;
	cvt.u32.u16 	%r81, %rs121;
	or.b32  	%r82, %r2, %r81;
	setp.eq.s32 	%p61, %r82, 0;
	add.s32 	%r83, %r2, %r81;
	setp.gt.u32 	%p62, %r83, 7;
	or.pred  	%p63, %p61, %p62;
	mul.hi.u16 	%rs122, %rs113, -7281;
	shr.u16 	%rs123, %rs122, 3;
	mul.lo.s16 	%rs124, %rs123, 9;
	sub.s16 	%rs125, %rs113, %rs124;
	add.s16 	%rs126, %rs125, -8;
	setp.lt.u16 	%p64, %rs126, -7;
	mul.lo.s32 	%r11, %r83, 7;
	add.s16 	%rs127, %rs37, 7;
	mul.hi.u16 	%rs128, %rs127, 12137;
	sub.s16 	%rs129, %rs127, %rs128;
	shr.u16 	%rs130, %rs129, 1;
	add.s16 	%rs131, %rs130, %rs128;
	shr.u16 	%rs16, %rs131, 4;
	mul.lo.s16 	%rs132, %rs16, 27;
	sub.s16 	%rs133, %rs127, %rs132;
	mul.lo.s16 	%rs134, %rs133, 57;
	shr.u16 	%rs135, %rs134, 9;
	cvt.u32.u16 	%r85, %rs135;
	or.b32  	%r86, %r2, %r85;
	setp.eq.s32 	%p65, %r86, 0;
	add.s32 	%r87, %r2, %r85;
	setp.gt.u32 	%p66, %r87, 7;
	or.pred  	%p67, %p65, %p66;
	mul.hi.u16 	%rs136, %rs127, -7281;
	shr.u16 	%rs137, %rs136, 3;
	mul.lo.s16 	%rs138, %rs137, 9;
	sub.s16 	%rs139, %rs127, %rs138;
	add.s16 	%rs140, %rs139, -8;
	setp.lt.u16 	%p68, %rs140, -7;
	mul.lo.s32 	%r12, %r87, 7;
	add.s16 	%rs141, %rs37, 8;
	mul.hi.u16 	%rs142, %rs141, 12137;
	sub.s16 	%rs143, %rs141, %rs142;
	shr.u16 	%rs144, %rs143, 1;
	add.s16 	%rs145, %rs144, %rs142;
	shr.u16 	%rs18, %rs145, 4;
	mul.lo.s16 	%rs146, %rs18, 27;
	sub.s16 	%rs147, %rs141, %rs146;
	mul.lo.s16 	%rs148, %rs147, 57;
	shr.u16 	%rs149, %rs148, 9;
	cvt.u32.u16 	%r89, %rs149;
	or.b32  	%r90, %r2, %r89;
	setp.eq.s32 	%p69, %r90, 0;
	add.s32 	%r91, %r2, %r89;
	setp.gt.u32 	%p70, %r91, 7;
	or.pred  	%p71, %p69, %p70;
	mul.hi.u16 	%rs150, %rs141, -7281;
	shr.u16 	%rs151, %rs150, 3;
	mul.lo.s16 	%rs152, %rs151, 9;
	sub.s16 	%rs153, %rs141, %rs152;
	add.s16 	%rs154, %rs153, -8;
	setp.lt.u16 	%p72, %rs154, -7;
	mul.lo.s32 	%r13, %r91, 7;
	add.s16 	%rs155, %rs37, 9;
	mul.hi.u16 	%rs156, %rs155, 12137;
	sub.s16 	%rs157, %rs155, %rs156;
	shr.u16 	%rs158, %rs157, 1;
	add.s16 	%rs159, %rs158, %rs156;
	shr.u16 	%rs19, %rs159, 4;
	mul.lo.s16 	%rs160, %rs19, 27;
	sub.s16 	%rs161, %rs155, %rs160;
	mul.lo.s16 	%rs162, %rs161, 57;
	shr.u16 	%rs163, %rs162, 9;
	cvt.u32.u16 	%r93, %rs163;
	or.b32  	%r94, %r2, %r93;
	setp.eq.s32 	%p73, %r94, 0;
	add.s32 	%r95, %r2, %r93;
	setp.gt.u32 	%p74, %r95, 7;
	or.pred  	%p75, %p73, %p74;
	mul.lo.s32 	%r14, %r95, 7;
	add.s16 	%rs164, %rs37, 10;
	mul.hi.u16 	%rs165, %rs164, 12137;
	sub.s16 	%rs166, %rs164, %rs165;
	shr.u16 	%rs167, %rs166, 1;
	add.s16 	%rs168, %rs167, %rs165;
	shr.u16 	%rs20, %rs168, 4;
	mul.lo.s16 	%rs169, %rs20, 27;
	sub.s16 	%rs170, %rs164, %rs169;
	mul.lo.s16 	%rs171, %rs170, 57;
	shr.u16 	%rs172, %rs171, 9;
	cvt.u32.u16 	%r97, %rs172;
	or.b32  	%r98, %r2, %r97;
	setp.eq.s32 	%p76, %r98, 0;
	add.s32 	%r99, %r2, %r97;
	setp.gt.u32 	%p77, %r99, 7;
	or.pred  	%p78, %p76, %p77;
	mul.lo.s32 	%r15, %r99, 7;
	add.s16 	%rs173, %rs37, 11;
	mul.hi.u16 	%rs174, %rs173, 12137;
	sub.s16 	%rs175, %rs173, %rs174;
	shr.u16 	%rs176, %rs175, 1;
	add.s16 	%rs177, %rs176, %rs174;
	shr.u16 	%rs21, %rs177, 4;
	mul.lo.s16 	%rs178, %rs21, 27;
	sub.s16 	%rs179, %rs173, %rs178;
	mul.lo.s16 	%rs180, %rs179, 57;
	shr.u16 	%rs181, %rs180, 9;
	cvt.u32.u16 	%r101, %rs181;
	or.b32  	%r102, %r2, %r101;
	setp.eq.s32 	%p79, %r102, 0;
	add.s32 	%r103, %r2, %r101;
	setp.gt.u32 	%p80, %r103, 7;
	or.pred  	%p81, %p79, %p80;
	mul.lo.s32 	%r16, %r103, 7;
	add.s16 	%rs182, %rs37, 12;
	mul.hi.u16 	%rs183, %rs182, 12137;
	sub.s16 	%rs184, %rs182, %rs183;
	shr.u16 	%rs185, %rs184, 1;
	add.s16 	%rs186, %rs185, %rs183;
	shr.u16 	%rs22, %rs186, 4;
	mul.lo.s16 	%rs187, %rs22, 27;
	sub.s16 	%rs188, %rs182, %rs187;
	mul.lo.s16 	%rs189, %rs188, 57;
	shr.u16 	%rs190, %rs189, 9;
	cvt.u32.u16 	%r105, %rs190;
	or.b32  	%r106, %r2, %r105;
	setp.eq.s32 	%p82, %r106, 0;
	add.s32 	%r107, %r2, %r105;
	setp.gt.u32 	%p83, %r107, 7;
	or.pred  	%p84, %p82, %p83;
	mul.lo.s32 	%r17, %r107, 7;
	add.s16 	%rs191, %rs37, 13;
	mul.hi.u16 	%rs192, %rs191, 12137;
	sub.s16 	%rs193, %rs191, %rs192;
	shr.u16 	%rs194, %rs193, 1;
	add.s16 	%rs195, %rs194, %rs192;
	shr.u16 	%rs23, %rs195, 4;
	mul.lo.s16 	%rs196, %rs23, 27;
	sub.s16 	%rs197, %rs191, %rs196;
	mul.lo.s16 	%rs198, %rs197, 57;
	shr.u16 	%rs199, %rs198, 9;
	cvt.u32.u16 	%r109, %rs199;
	or.b32  	%r110, %r2, %r109;
	setp.eq.s32 	%p85, %r110, 0;
	add.s32 	%r111, %r2, %r109;
	setp.gt.u32 	%p86, %r111, 7;
	or.pred  	%p87, %p85, %p86;
	mul.lo.s32 	%r18, %r111, 7;
	add.s16 	%rs200, %rs37, 14;
	mul.hi.u16 	%rs201, %rs200, 12137;
	sub.s16 	%rs202, %rs200, %rs201;
	shr.u16 	%rs203, %rs202, 1;
	add.s16 	%rs204, %rs203, %rs201;
	shr.u16 	%rs24, %rs204, 4;
	mul.lo.s16 	%rs205, %rs24, 27;
	sub.s16 	%rs206, %rs200, %rs205;
	mul.lo.s16 	%rs207, %rs206, 57;
	shr.u16 	%rs208, %rs207, 9;
	cvt.u32.u16 	%r113, %rs208;
	or.b32  	%r114, %r2, %r113;
	setp.eq.s32 	%p88, %r114, 0;
	add.s32 	%r115, %r2, %r113;
	setp.gt.u32 	%p89, %r115, 7;
	or.pred  	%p90, %p88, %p89;
	mul.lo.s32 	%r19, %r115, 7;
	add.s16 	%rs209, %rs37, 15;
	mul.hi.u16 	%rs210, %rs209, 12137;
	sub.s16 	%rs211, %rs209, %rs210;
	shr.u16 	%rs212, %rs211, 1;
	add.s16 	%rs213, %rs212, %rs210;
	shr.u16 	%rs25, %rs213, 4;
	mul.lo.s16 	%rs214, %rs25, 27;
	sub.s16 	%rs215, %rs209, %rs214;
	mul.lo.s16 	%rs216, %rs215, 57;
	shr.u16 	%rs217, %rs216, 9;
	cvt.u32.u16 	%r117, %rs217;
	or.b32  	%r118, %r2, %r117;
	setp.eq.s32 	%p91, %r118, 0;
	add.s32 	%r119, %r2, %r117;
	setp.gt.u32 	%p92, %r119, 7;
	or.pred  	%p93, %p91, %p92;
	mul.lo.s32 	%r20, %r119, 7;
	add.s16 	%rs218, %rs37, 16;
	mul.hi.u16 	%rs219, %rs218, 12137;
	sub.s16 	%rs220, %rs218, %rs219;
	shr.u16 	%rs221, %rs220, 1;
	add.s16 	%rs222, %rs221, %rs219;
	shr.u16 	%rs26, %rs222, 4;
	mul.lo.s16 	%rs223, %rs26, 27;
	sub.s16 	%rs224, %rs218, %rs223;
	mul.lo.s16 	%rs225, %rs224, 57;
	shr.u16 	%rs226, %rs225, 9;
	cvt.u32.u16 	%r121, %rs226;
	or.b32  	%r122, %r2, %r121;
	setp.eq.s32 	%p94, %r122, 0;
	add.s32 	%r123, %r2, %r121;
	setp.gt.u32 	%p95, %r123, 7;
	or.pred  	%p96, %p94, %p95;
	mul.lo.s32 	%r21, %r123, 7;
	add.s16 	%rs227, %rs37, 17;
	mul.hi.u16 	%rs228, %rs227, 12137;
	sub.s16 	%rs229, %rs227, %rs228;
	shr.u16 	%rs230, %rs229, 1;
	add.s16 	%rs231, %rs230, %rs228;
	shr.u16 	%rs27, %rs231, 4;
	mul.lo.s16 	%rs232, %rs27, 27;
	sub.s16 	%rs233, %rs227, %rs232;
	mul.lo.s16 	%rs234, %rs233, 57;
	shr.u16 	%rs235, %rs234, 9;
	cvt.u32.u16 	%r125, %rs235;
	or.b32  	%r126, %r2, %r125;
	setp.eq.s32 	%p97, %r126, 0;
	add.s32 	%r127, %r2, %r125;
	setp.gt.u32 	%p98, %r127, 7;
	or.pred  	%p99, %p97, %p98;
	mul.lo.s32 	%r22, %r127, 7;
	add.s16 	%rs236, %rs37, 18;
	mul.hi.u16 	%rs237, %rs236, 12137;
	sub.s16 	%rs238, %rs236, %rs237;
	shr.u16 	%rs239, %rs238, 1;
	add.s16 	%rs240, %rs239, %rs237;
	shr.u16 	%rs28, %rs240, 4;
	mul.lo.s16 	%rs241, %rs28, 27;
	sub.s16 	%rs242, %rs236, %rs241;
	mul.lo.s16 	%rs243, %rs242, 57;
	shr.u16 	%rs244, %rs243, 9;
	cvt.u32.u16 	%r129, %rs244;
	or.b32  	%r130, %r2, %r129;
	setp.eq.s32 	%p100, %r130, 0;
	add.s32 	%r131, %r2, %r129;
	setp.gt.u32 	%p101, %r131, 7;
	or.pred  	%p102, %p100, %p101;
	mul.lo.s32 	%r23, %r131, 7;
	add.s16 	%rs245, %rs37, 19;
	mul.hi.u16 	%rs246, %rs245, 12137;
	sub.s16 	%rs247, %rs245, %rs246;
	shr.u16 	%rs248, %rs247, 1;
	add.s16 	%rs249, %rs248, %rs246;
	shr.u16 	%rs29, %rs249, 4;
	mul.lo.s16 	%rs250, %rs29, 27;
	sub.s16 	%rs251, %rs245, %rs250;
	mul.lo.s16 	%rs252, %rs251, 57;
	shr.u16 	%rs253, %rs252, 9;
	cvt.u32.u16 	%r133, %rs253;
	or.b32  	%r134, %r2, %r133;
	setp.eq.s32 	%p103, %r134, 0;
	add.s32 	%r135, %r2, %r133;
	setp.gt.u32 	%p104, %r135, 7;
	or.pred  	%p105, %p103, %p104;
	mul.lo.s32 	%r24, %r135, 7;
	add.s16 	%rs254, %rs37, 20;
	mul.hi.u16 	%rs255, %rs254, 12137;
	sub.s16 	%rs256, %rs254, %rs255;
	shr.u16 	%rs257, %rs256, 1;
	add.s16 	%rs258, %rs257, %rs255;
	shr.u16 	%rs30, %rs258, 4;
	mul.lo.s16 	%rs259, %rs30, 27;
	sub.s16 	%rs260, %rs254, %rs259;
	mul.lo.s16 	%rs261, %rs260, 57;
	shr.u16 	%rs262, %rs261, 9;
	cvt.u32.u16 	%r137, %rs262;
	or.b32  	%r138, %r2, %r137;
	setp.eq.s32 	%p106, %r138, 0;
	add.s32 	%r139, %r2, %r137;
	setp.gt.u32 	%p107, %r139, 7;
	or.pred  	%p108, %p106, %p107;
	mul.lo.s32 	%r25, %r139, 7;
	add.s16 	%rs263, %rs37, 21;
	mul.hi.u16 	%rs264, %rs263, 12137;
	sub.s16 	%rs265, %rs263, %rs264;
	shr.u16 	%rs266, %rs265, 1;
	add.s16 	%rs267, %rs266, %rs264;
	shr.u16 	%rs31, %rs267, 4;
	mul.lo.s16 	%rs268, %rs31, 27;
	sub.s16 	%rs269, %rs263, %rs268;
	mul.lo.s16 	%rs270, %rs269, 57;
	shr.u16 	%rs271, %rs270, 9;
	cvt.u32.u16 	%r141, %rs271;
	or.b32  	%r142, %r2, %r141;
	setp.eq.s32 	%p109, %r142, 0;
	add.s32 	%r143, %r2, %r141;
	setp.gt.u32 	%p110, %r143, 7;
	or.pred  	%p111, %p109, %p110;
	mul.lo.s32 	%r26, %r143, 7;
	add.s16 	%rs272, %rs37, 22;
	mul.hi.u16 	%rs273, %rs272, 12137;
	sub.s16 	%rs274, %rs272, %rs273;
	shr.u16 	%rs275, %rs274, 1;
	add.s16 	%rs276, %rs275, %rs273;
	shr.u16 	%rs32, %rs276, 4;
	mul.lo.s16 	%rs277, %rs32, 27;
	sub.s16 	%rs278, %rs272, %rs277;
	mul.lo.s16 	%rs279, %rs278, 57;
	shr.u16 	%rs280, %rs279, 9;
	cvt.u32.u16 	%r145, %rs280;
	or.b32  	%r146, %r2, %r145;
	setp.eq.s32 	%p112, %r146, 0;
	add.s32 	%r147, %r2, %r145;
	setp.gt.u32 	%p113, %r147, 7;
	or.pred  	%p114, %p112, %p113;
	mul.lo.s32 	%r27, %r147, 7;
	add.s16 	%rs281, %rs37, 23;
	mul.hi.u16 	%rs282, %rs281, 12137;
	sub.s16 	%rs283, %rs281, %rs282;
	shr.u16 	%rs284, %rs283, 1;
	add.s16 	%rs285, %rs284, %rs282;
	shr.u16 	%rs33, %rs285, 4;
	mul.lo.s16 	%rs286, %rs33, 27;
	sub.s16 	%rs287, %rs281, %rs286;
	mul.lo.s16 	%rs288, %rs287, 57;
	shr.u16 	%rs289, %rs288, 9;
	cvt.u32.u16 	%r149, %rs289;
	or.b32  	%r150, %r2, %r149;
	setp.eq.s32 	%p115, %r150, 0;
	add.s32 	%r151, %r2, %r149;
	setp.gt.u32 	%p116, %r151, 7;
	or.pred  	%p117, %p115, %p116;
	mul.lo.s32 	%r28, %r151, 7;
	add.s16 	%rs290, %rs37, 24;
	mul.hi.u16 	%rs291, %rs290, 12137;
	sub.s16 	%rs292, %rs290, %rs291;
	shr.u16 	%rs293, %rs292, 1;
	add.s16 	%rs294, %rs293, %rs291;
	shr.u16 	%rs34, %rs294, 4;
	mul.lo.s16 	%rs295, %rs34, 27;
	sub.s16 	%rs296, %rs290, %rs295;
	mul.lo.s16 	%rs297, %rs296, 57;
	shr.u16 	%rs298, %rs297, 9;
	cvt.u32.u16 	%r153, %rs298;
	or.b32  	%r154, %r2, %r153;
	setp.eq.s32 	%p118, %r154, 0;
	add.s32 	%r155, %r2, %r153;
	setp.gt.u32 	%p119, %r155, 7;
	or.pred  	%p120, %p118, %p119;
	mul.lo.s32 	%r29, %r155, 7;
	add.s16 	%rs299, %rs37, 25;
	mul.hi.u16 	%rs300, %rs299, 12137;
	sub.s16 	%rs301, %rs299, %rs300;
	shr.u16 	%rs302, %rs301, 1;
	add.s16 	%rs303, %rs302, %rs300;
	shr.u16 	%rs35, %rs303, 4;
	mul.lo.s16 	%rs304, %rs35, 27;
	sub.s16 	%rs305, %rs299, %rs304;
	mul.lo.s16 	%rs306, %rs305, 57;
	shr.u16 	%rs307, %rs306, 9;
	cvt.u32.u16 	%r157, %rs307;
	or.b32  	%r158, %r2, %r157;
	setp.eq.s32 	%p121, %r158, 0;
	add.s32 	%r159, %r2, %r157;
	setp.gt.u32 	%p122, %r159, 7;
	or.pred  	%p123, %p121, %p122;
	mul.lo.s32 	%r30, %r159, 7;
	add.s16 	%rs308, %rs37, 26;
	mul.hi.u16 	%rs309, %rs308, 12137;
	sub.s16 	%rs310, %rs308, %rs309;
	shr.u16 	%rs311, %rs310, 1;
	add.s16 	%rs312, %rs311, %rs309;
	shr.u16 	%rs36, %rs312, 4;
	mul.lo.s16 	%rs313, %rs36, 27;
	sub.s16 	%rs314, %rs308, %rs313;
	mul.lo.s16 	%rs315, %rs314, 57;
	shr.u16 	%rs316, %rs315, 9;
	cvt.u32.u16 	%r161, %rs316;
	or.b32  	%r162, %r2, %r161;
	setp.eq.s32 	%p124, %r162, 0;
	add.s32 	%r163, %r2, %r161;
	setp.gt.u32 	%p125, %r163, 7;
	or.pred  	%p126, %p124, %p125;
	mul.lo.s32 	%r31, %r163, 7;
	add.s16 	%rs317, %rs37, 28;
	mul.hi.u16 	%rs318, %rs317, 12137;
	sub.s16 	%rs319, %rs317, %rs318;
	shr.u16 	%rs320, %rs319, 1;
	add.s16 	%rs321, %rs320, %rs318;
	shr.u16 	%rs322, %rs321, 4;
	mul.wide.u16 	%r165, %rs322, 49;
	add.s32 	%r166, %r60, %r165;
	add.s32 	%r32, %r166, %r6;
	add.s16 	%rs323, %rs37, 29;
	mul.hi.u16 	%rs324, %rs323, 12137;
	sub.s16 	%rs325, %rs323, %rs324;
	shr.u16 	%rs326, %rs325, 1;
	add.s16 	%rs327, %rs326, %rs324;
	shr.u16 	%rs328, %rs327, 4;
	mul.wide.u16 	%r167, %rs328, 49;
	add.s32 	%r168, %r66, %r167;
	add.s32 	%r33, %r168, %r7;
	shl.b32 	%r169, %r3, 3;
	add.s16 	%rs329, %rs37, 30;
	mul.hi.u16 	%rs330, %rs329, 12137;
	sub.s16 	%rs331, %rs329, %rs330;
	shr.u16 	%rs332, %rs331, 1;
	add.s16 	%rs333, %rs332, %rs330;
	shr.u16 	%rs334, %rs333, 4;
	cvt.u32.u16 	%r170, %rs334;
	add.s32 	%r171, %r169, %r170;
	setp.gt.u32 	%p127, %r171, 31;
	mul.hi.u16 	%rs335, %rs329, -7281;
	shr.u16 	%rs336, %rs335, 3;
	cvt.u32.u16 	%r172, %rs336;
	mad.lo.s32 	%r173, %r3, 24, %r172;
	setp.gt.u32 	%p128, %r173, 95;
	setp.gt.u32 	%p129, %r52, 833;
	setp.gt.u32 	%p130, %r1, 5;
	or.pred  	%p131, %p130, %p129;
	mul.wide.u16 	%r175, %rs334, 49;
	add.s32 	%r176, %r72, %r175;
	add.s32 	%r34, %r176, %r8;
	mov.u32 	%r35, %ctaid.z;
	mul.lo.s32 	%r177, %r1, 42;
	mad.lo.s32 	%r178, %r3, 288, %r177;
	mul.lo.s32 	%r179, %r1, 14;
	cvt.u16.u32 	%rs337, %r179;
	add.s16 	%rs338, %rs337, 12;
	mul.hi.u16 	%rs339, %rs338, 10923;
	shr.u16 	%rs340, %rs339, 4;
	cvt.u32.u16 	%r180, %rs340;
	add.s32 	%r36, %r3, %r180;
	shl.b32 	%r181, %r3, 5;
	mul.hi.u16 	%rs341, %rs337, 21846;
	cvt.u32.u16 	%r182, %rs341;
	add.s32 	%r183, %r181, %r182;
	setp.gt.u32 	%p133, %r183, 123;
	mad.lo.s32 	%r184, %r3, 96, %r179;
	setp.gt.u32 	%p134, %r184, 371;
	setp.gt.u32 	%p135, %r178, 1115;
	or.pred  	%p136, %p130, %p135;
	setp.gt.u32 	%p138, %r178, 1114;
	or.pred  	%p139, %p130, %p138;
	setp.gt.u32 	%p141, %r178, 1113;
	or.pred  	%p142, %p130, %p141;
	add.s16 	%rs342, %rs337, 13;
	mul.hi.u16 	%rs343, %rs342, 10923;
	shr.u16 	%rs344, %rs343, 4;
	cvt.u32.u16 	%r186, %rs344;
	add.s32 	%r37, %r3, %r186;
	mul.hi.u16 	%rs345, %rs342, 21846;
	cvt.u32.u16 	%r187, %rs345;
	add.s32 	%r188, %r181, %r187;
	setp.gt.u32 	%p144, %r188, 127;
	setp.gt.u32 	%p145, %r184, 370;
	setp.gt.u32 	%p146, %r178, 1112;
	or.pred  	%p147, %p130, %p146;
	setp.gt.u32 	%p149, %r178, 1111;
	or.pred  	%p150, %p130, %p149;
	setp.gt.u32 	%p152, %r178, 1110;
	or.pred  	%p153, %p130, %p152;
	or.pred  	%p1, %p39, %p40;
	or.pred  	%p2, %p43, %p44;
	or.pred  	%p3, %p47, %p48;
	or.pred  	%p4, %p51, %p52;
	or.pred  	%p5, %p55, %p56;
	or.pred  	%p6, %p59, %p60;
	or.pred  	%p7, %p63, %p64;
	or.pred  	%p8, %p67, %p68;
	or.pred  	%p9, %p71, %p72;
	or.pred  	%p10, %p75, %p40;
	or.pred  	%p11, %p78, %p44;
	or.pred  	%p12, %p81, %p48;
	or.pred  	%p13, %p84, %p52;
	or.pred  	%p14, %p87, %p56;
	or.pred  	%p15, %p90, %p60;
	or.pred  	%p16, %p93, %p64;
	or.pred  	%p17, %p96, %p68;
	or.pred  	%p18, %p99, %p72;
	or.pred  	%p19, %p102, %p40;
	or.pred  	%p20, %p105, %p44;
	or.pred  	%p21, %p108, %p48;
	or.pred  	%p22, %p111, %p52;
	or.pred  	%p23, %p114, %p56;
	or.pred  	%p24, %p117, %p60;
	or.pred  	%p25, %p120, %p64;
	or.pred  	%p26, %p123, %p68;
	or.pred  	%p27, %p126, %p72;
	or.pred  	%p155, %p127, %p128;
	or.pred  	%p28, %p155, %p131;
	or.pred  	%p156, %p133, %p134;
	or.pred  	%p29, %p156, %p136;
	or.pred  	%p30, %p156, %p139;
	or.pred  	%p31, %p156, %p142;
	or.pred  	%p157, %p144, %p145;
	or.pred  	%p32, %p157, %p147;
	or.pred  	%p33, %p157, %p150;
	or.pred  	%p34, %p157, %p153;
	mov.f32 	%f387, 0f00000000;
	mov.b32 	%r243, 0;
	mov.pred 	%p162, -1;
	cvt.u64.u16 	%rd10, %rs45;
	cvt.u64.u32 	%rd11, %r4;
$L__BB0_1:
	mov.pred 	%p35, %p162;
	bar.sync 	0;
	mul.lo.s32 	%r189, %r3, 392;
	cvt.u64.u32 	%rd2, %r189;
	add.s64 	%rd3, %rd2, %rd10;
	mul.lo.s32 	%r190, %r243, 1568;
	cvt.u32.u16 	%r191, %rs2;
	mul.wide.u32 	%rd12, %r191, 49;
	add.s64 	%rd13, %rd3, %rd12;
	cvt.u64.u32 	%rd4, %r190;
	add.s64 	%rd14, %rd13, %rd11;
	add.s64 	%rd15, %rd14, %rd4;
	shl.b64 	%rd16, %rd15, 2;
	add.s64 	%rd5, %rd1, %rd16;
	mov.f32 	%f356, 0f00000000;
	@%p1 bra 	$L__BB0_3;
	ld.global.nc.f32 	%f356, [%rd5+-32];
$L__BB0_3:
	st.shared.f32 	[%r5], %f356;
	mov.f32 	%f357, 0f00000000;
	@%p2 bra 	$L__BB0_5;
	cvt.u64.u32 	%rd17, %r6;
	cvt.u64.u16 	%rd18, %rs55;
	add.s64 	%rd19, %rd2, %rd18;
	cvt.u32.u16 	%r192, %rs4;
	mul.wide.u32 	%rd20, %r192, 49;
	add.s64 	%rd21, %rd19, %rd20;
	add.s64 	%rd22, %rd21, %rd17;
	add.s64 	%rd23, %rd22, %rd4;
	shl.b64 	%rd24, %rd23, 2;
	add.s64 	%rd25, %rd1, %rd24;
	ld.global.nc.f32 	%f357, [%rd25+-32];
$L__BB0_5:
	st.shared.f32 	[%r5+4], %f357;
	mov.f32 	%f358, 0f00000000;
	@%p3 bra 	$L__BB0_7;
	cvt.u64.u32 	%rd26, %r7;
	cvt.u64.u16 	%rd27, %rs69;
	add.s64 	%rd28, %rd2, %rd27;
	cvt.u32.u16 	%r193, %rs6;
	mul.wide.u32 	%rd29, %r193, 49;
	add.s64 	%rd30, %rd28, %rd29;
	add.s64 	%rd31, %rd30, %rd26;
	add.s64 	%rd32, %rd31, %rd4;
	shl.b64 	%rd33, %rd32, 2;
	add.s64 	%rd34, %rd1, %rd33;
	ld.global.nc.f32 	%f358, [%rd34+-32];
$L__BB0_7:
	st.shared.f32 	[%r5+8], %f358;
	mov.f32 	%f359, 0f00000000;
	@%p4 bra 	$L__BB0_9;
	cvt.u64.u32 	%rd35, %r8;
	cvt.u64.u16 	%rd36, %rs83;
	add.s64 	%rd37, %rd2, %rd36;
	cvt.u32.u16 	%r194, %rs8;
	mul.wide.u32 	%rd38, %r194, 49;
	add.s64 	%rd39, %rd37, %rd38;
	add.s64 	%rd40, %rd39, %rd35;
	add.s64 	%rd41, %rd40, %rd4;
	shl.b64 	%rd42, %rd41, 2;
	add.s64 	%rd43, %rd1, %rd42;
	ld.global.nc.f32 	%f359, [%rd43+-32];
$L__BB0_9:
	st.shared.f32 	[%r5+12], %f359;
	mov.f32 	%f360, 0f00000000;
	@%p5 bra 	$L__BB0_11;
	cvt.u64.u32 	%rd44, %r9;
	cvt.u64.u16 	%rd45, %rs97;
	add.s64 	%rd46, %rd2, %rd45;
	cvt.u32.u16 	%r195, %rs10;
	mul.wide.u32 	%rd47, %r195, 49;
	add.s64 	%rd48, %rd46, %rd47;
	add.s64 	%rd49, %rd48, %rd44;
	add.s64 	%rd50, %rd49, %rd4;
	shl.b64 	%rd51, %rd50, 2;
	add.s64 	%rd52, %rd1, %rd51;
	ld.global.nc.f32 	%f360, [%rd52+-32];
$L__BB0_11:
	st.shared.f32 	[%r5+16], %f360;
	mov.f32 	%f361, 0f00000000;
	@%p6 bra 	$L__BB0_13;
	cvt.u64.u32 	%rd53, %r10;
	cvt.u64.u16 	%rd54, %rs111;
	add.s64 	%rd55, %rd2, %rd54;
	cvt.u32.u16 	%r196, %rs12;
	mul.wide.u32 	%rd56, %r196, 49;
	add.s64 	%rd57, %rd55, %rd56;
	add.s64 	%rd58, %rd57, %rd53;
	add.s64 	%rd59, %rd58, %rd4;
	shl.b64 	%rd60, %rd59, 2;
	add.s64 	%rd61, %rd1, %rd60;
	ld.global.nc.f32 	%f361, [%rd61+-32];
$L__BB0_13:
	st.shared.f32 	[%r5+20], %f361;
	mov.f32 	%f362, 0f00000000;
	@%p7 bra 	$L__BB0_15;
	cvt.u64.u32 	%rd62, %r11;
	cvt.u64.u16 	%rd63, %rs125;
	add.s64 	%rd64, %rd2, %rd63;
	cvt.u32.u16 	%r197, %rs14;
	mul.wide.u32 	%rd65, %r197, 49;
	add.s64 	%rd66, %rd64, %rd65;
	add.s64 	%rd67, %rd66, %rd62;
	add.s64 	%rd68, %rd67, %rd4;
	shl.b64 	%rd69, %rd68, 2;
	add.s64 	%rd70, %rd1, %rd69;
	ld.global.nc.f32 	%f362, [%rd70+-32];
$L__BB0_15:
	st.shared.f32 	[%r5+24], %f362;
	mov.f32 	%f363, 0f00000000;
	@%p8 bra 	$L__BB0_17;
	cvt.u64.u32 	%rd71, %r12;
	cvt.u64.u16 	%rd72, %rs139;
	add.s64 	%rd73, %rd2, %rd72;
	cvt.u32.u16 	%r198, %rs16;
	mul.wide.u32 	%rd74, %r198, 49;
	add.s64 	%rd75, %rd73, %rd74;
	add.s64 	%rd76, %rd75, %rd71;
	add.s64 	%rd77, %rd76, %rd4;
	shl.b64 	%rd78, %rd77, 2;
	add.s64 	%rd79, %rd1, %rd78;
	ld.global.nc.f32 	%f363, [%rd79+-32];
$L__BB0_17:
	st.shared.f32 	[%r5+28], %f363;
	mov.f32 	%f364, 0f00000000;
	@%p9 bra 	$L__BB0_19;
	cvt.u64.u32 	%rd80, %r13;
	cvt.u64.u16 	%rd81, %rs153;
	add.s64 	%rd82, %rd2, %rd81;
	cvt.u32.u16 	%r199, %rs18;
	mul.wide.u32 	%rd83, %r199, 49;
	add.s64 	%rd84, %rd82, %rd83;
	add.s64 	%rd85, %rd84, %rd80;
	add.s64 	%rd86, %rd85, %rd4;
	shl.b64 	%rd87, %rd86, 2;
	add.s64 	%rd88, %rd1, %rd87;
	ld.global.nc.f32 	%f364, [%rd88+-32];
$L__BB0_19:
	st.shared.f32 	[%r5+32], %f364;
	mov.f32 	%f365, 0f00000000;
	@%p10 bra 	$L__BB0_21;
	cvt.u64.u32 	%rd89, %r14;
	cvt.u32.u16 	%r200, %rs19;
	mul.wide.u32 	%rd90, %r200, 49;
	add.s64 	%rd91, %rd3, %rd90;
	add.s64 	%rd92, %rd91, %rd89;
	add.s64 	%rd93, %rd92, %rd4;
	shl.b64 	%rd94, %rd93, 2;
	add.s64 	%rd95, %rd1, %rd94;
	ld.global.nc.f32 	%f365, [%rd95+-32];
$L__BB0_21:
	st.shared.f32 	[%r5+36], %f365;
	mov.f32 	%f366, 0f00000000;
	@%p11 bra 	$L__BB0_23;
	cvt.u64.u32 	%rd96, %r15;
	cvt.u64.u16 	%rd97, %rs55;
	add.s64 	%rd98, %rd2, %rd97;
	cvt.u32.u16 	%r201, %rs20;
	mul.wide.u32 	%rd99, %r201, 49;
	add.s64 	%rd100, %rd98, %rd99;
	add.s64 	%rd101, %rd100, %rd96;
	add.s64 	%rd102, %rd101, %rd4;
	shl.b64 	%rd103, %rd102, 2;
	add.s64 	%rd104, %rd1, %rd103;
	ld.global.nc.f32 	%f366, [%rd104+-32];
$L__BB0_23:
	st.shared.f32 	[%r5+40], %f366;
	mov.f32 	%f367, 0f00000000;
	@%p12 bra 	$L__BB0_25;
	cvt.u64.u32 	%rd105, %r16;
	cvt.u64.u16 	%rd106, %rs69;
	add.s64 	%rd107, %rd2, %rd106;
	cvt.u32.u16 	%r202, %rs21;
	mul.wide.u32 	%rd108, %r202, 49;
	add.s64 	%rd109, %rd107, %rd108;
	add.s64 	%rd110, %rd109, %rd105;
	add.s64 	%rd111, %rd110, %rd4;
	shl.b64 	%rd112, %rd111, 2;
	add.s64 	%rd113, %rd1, %rd112;
	ld.global.nc.f32 	%f367, [%rd113+-32];
$L__BB0_25:
	st.shared.f32 	[%r5+44], %f367;
	mov.f32 	%f368, 0f00000000;
	@%p13 bra 	$L__BB0_27;
	cvt.u64.u32 	%rd114, %r17;
	cvt.u64.u16 	%rd115, %rs83;
	add.s64 	%rd116, %rd2, %rd115;
	cvt.u32.u16 	%r203, %rs22;
	mul.wide.u32 	%rd117, %r203, 49;
	add.s64 	%rd118, %rd116, %rd117;
	add.s64 	%rd119, %rd118, %rd114;
	add.s64 	%rd120, %rd119, %rd4;
	shl.b64 	%rd121, %rd120, 2;
	add.s64 	%rd122, %rd1, %rd121;
	ld.global.nc.f32 	%f368, [%rd122+-32];
$L__BB0_27:
	st.shared.f32 	[%r5+48], %f368;
	mov.f32 	%f369, 0f00000000;
	@%p14 bra 	$L__BB0_29;
	cvt.u64.u32 	%rd123, %r18;
	cvt.u64.u16 	%rd124, %rs97;
	add.s64 	%rd125, %rd2, %rd124;
	cvt.u32.u16 	%r204, %rs23;
	mul.wide.u32 	%rd126, %r204, 49;
	add.s64 	%rd127, %rd125, %rd126;
	add.s64 	%rd128, %rd127, %rd123;
	add.s64 	%rd129, %rd128, %rd4;
	shl.b64 	%rd130, %rd129, 2;
	add.s64 	%rd131, %rd1, %rd130;
	ld.global.nc.f32 	%f369, [%rd131+-32];
$L__BB0_29:
	st.shared.f32 	[%r5+52], %f369;
	mov.f32 	%f370, 0f00000000;
	@%p15 bra 	$L__BB0_31;
	cvt.u64.u32 	%rd132, %r19;
	cvt.u64.u16 	%rd133, %rs111;
	add.s64 	%rd134, %rd2, %rd133;
	cvt.u32.u16 	%r205, %rs24;
	mul.wide.u32 	%rd135, %r205, 49;
	add.s64 	%rd136, %rd134, %rd135;
	add.s64 	%rd137, %rd136, %rd132;
	add.s64 	%rd138, %rd137, %rd4;
	shl.b64 	%rd139, %rd138, 2;
	add.s64 	%rd140, %rd1, %rd139;
	ld.global.nc.f32 	%f370, [%rd140+-32];
$L__BB0_31:
	st.shared.f32 	[%r5+56], %f370;
	mov.f32 	%f371, 0f00000000;
	@%p16 bra 	$L__BB0_33;
	cvt.u64.u32 	%rd141, %r20;
	cvt.u64.u16 	%rd142, %rs125;
	add.s64 	%rd143, %rd2, %rd142;
	cvt.u32.u16 	%r206, %rs25;
	mul.wide.u32 	%rd144, %r206, 49;
	add.s64 	%rd145, %rd143, %rd144;
	add.s64 	%rd146, %rd145, %rd141;
	add.s64 	%rd147, %rd146, %rd4;
	shl.b64 	%rd148, %rd147, 2;
	add.s64 	%rd149, %rd1, %rd148;
	ld.global.nc.f32 	%f371, [%rd149+-32];
$L__BB0_33:
	st.shared.f32 	[%r5+60], %f371;
	mov.f32 	%f372, 0f00000000;
	@%p17 bra 	$L__BB0_35;
	cvt.u64.u32 	%rd150, %r21;
	cvt.u64.u16 	%rd151, %rs139;
	add.s64 	%rd152, %rd2, %rd151;
	cvt.u32.u16 	%r207, %rs26;
	mul.wide.u32 	%rd153, %r207, 49;
	add.s64 	%rd154, %rd152, %rd153;
	add.s64 	%rd155, %rd154, %rd150;
	add.s64 	%rd156, %rd155, %rd4;
	shl.b64 	%rd157, %rd156, 2;
	add.s64 	%rd158, %rd1, %rd157;
	ld.global.nc.f32 	%f372, [%rd158+-32];
$L__BB0_35:
	st.shared.f32 	[%r5+64], %f372;
	mov.f32 	%f373, 0f00000000;
	@%p18 bra 	$L__BB0_37;
	cvt.u64.u32 	%rd159, %r22;
	cvt.u64.u16 	%rd160, %rs153;
	add.s64 	%rd161, %rd2, %rd160;
	cvt.u32.u16 	%r208, %rs27;
	mul.wide.u32 	%rd162, %r208, 49;
	add.s64 	%rd163, %rd161, %rd162;
	add.s64 	%rd164, %rd163, %rd159;
	add.s64 	%rd165, %rd164, %rd4;
	shl.b64 	%rd166, %rd165, 2;
	add.s64 	%rd167, %rd1, %rd166;
	ld.global.nc.f32 	%f373, [%rd167+-32];
$L__BB0_37:
	st.shared.f32 	[%r5+68], %f373;
	mov.f32 	%f374, 0f00000000;
	@%p19 bra 	$L__BB0_39;
	cvt.u64.u32 	%rd168, %r23;
	cvt.u32.u16 	%r209, %rs28;
	mul.wide.u32 	%rd169, %r209, 49;
	add.s64 	%rd170, %rd3, %rd169;
	add.s64 	%rd171, %rd170, %rd168;
	add.s64 	%rd172, %rd171, %rd4;
	shl.b64 	%rd173, %rd172, 2;
	add.s64 	%rd174, %rd1, %rd173;
	ld.global.nc.f32 	%f374, [%rd174+-32];
$L__BB0_39:
	st.shared.f32 	[%r5+72], %f374;
	mov.f32 	%f375, 0f00000000;
	@%p20 bra 	$L__BB0_41;
	cvt.u64.u32 	%rd175, %r24;
	cvt.u64.u16 	%rd176, %rs55;
	add.s64 	%rd177, %rd2, %rd176;
	cvt.u32.u16 	%r210, %rs29;
	mul.wide.u32 	%rd178, %r210, 49;
	add.s64 	%rd179, %rd177, %rd178;
	add.s64 	%rd180, %rd179, %rd175;
	add.s64 	%rd181, %rd180, %rd4;
	shl.b64 	%rd182, %rd181, 2;
	add.s64 	%rd183, %rd1, %rd182;
	ld.global.nc.f32 	%f375, [%rd183+-32];
$L__BB0_41:
	st.shared.f32 	[%r5+76], %f375;
	mov.f32 	%f376, 0f00000000;
	@%p21 bra 	$L__BB0_43;
	cvt.u64.u32 	%rd184, %r25;
	cvt.u64.u16 	%rd185, %rs69;
	add.s64 	%rd186, %rd2, %rd185;
	cvt.u32.u16 	%r211, %rs30;
	mul.wide.u32 	%rd187, %r211, 49;
	add.s64 	%rd188, %rd186, %rd187;
	add.s64 	%rd189, %rd188, %rd184;
	add.s64 	%rd190, %rd189, %rd4;
	shl.b64 	%rd191, %rd190, 2;
	add.s64 	%rd192, %rd1, %rd191;
	ld.global.nc.f32 	%f376, [%rd192+-32];
$L__BB0_43:
	st.shared.f32 	[%r5+80], %f376;
	mov.f32 	%f377, 0f00000000;
	@%p22 bra 	$L__BB0_45;
	cvt.u64.u32 	%rd193, %r26;
	cvt.u64.u16 	%rd194, %rs83;
	add.s64 	%rd195, %rd2, %rd194;
	cvt.u32.u16 	%r212, %rs31;
	mul.wide.u32 	%rd196, %r212, 49;
	add.s64 	%rd197, %rd195, %rd196;
	add.s64 	%rd198, %rd197, %rd193;
	add.s64 	%rd199, %rd198, %rd4;
	shl.b64 	%rd200, %rd199, 2;
	add.s64 	%rd201, %rd1, %rd200;
	ld.global.nc.f32 	%f377, [%rd201+-32];
$L__BB0_45:
	st.shared.f32 	[%r5+84], %f377;
	mov.f32 	%f378, 0f00000000;
	@%p23 bra 	$L__BB0_47;
	cvt.u64.u32 	%rd202, %r27;
	cvt.u64.u16 	%rd203, %rs97;
	add.s64 	%rd204, %rd2, %rd203;
	cvt.u32.u16 	%r213, %rs32;
	mul.wide.u32 	%rd205, %r213, 49;
	add.s64 	%rd206, %rd204, %rd205;
	add.s64 	%rd207, %rd206, %rd202;
	add.s64 	%rd208, %rd207, %rd4;
	shl.b64 	%rd209, %rd208, 2;
	add.s64 	%rd210, %rd1, %rd209;
	ld.global.nc.f32 	%f378, [%rd210+-32];
$L__BB0_47:
	st.shared.f32 	[%r5+88], %f378;
	mov.f32 	%f379, 0f00000000;
	@%p24 bra 	$L__BB0_49;
	cvt.u64.u32 	%rd211, %r28;
	cvt.u64.u16 	%rd212, %rs111;
	add.s64 	%rd213, %rd2, %rd212;
	cvt.u32.u16 	%r214, %rs33;
	mul.wide.u32 	%rd214, %r214, 49;
	add.s64 	%rd215, %rd213, %rd214;
	add.s64 	%rd216, %rd215, %rd211;
	add.s64 	%rd217, %rd216, %rd4;
	shl.b64 	%rd218, %rd217, 2;
	add.s64 	%rd219, %rd1, %rd218;
	ld.global.nc.f32 	%f379, [%rd219+-32];
$L__BB0_49:
	st.shared.f32 	[%r5+92], %f379;
	mov.f32 	%f380, 0f00000000;
	@%p25 bra 	$L__BB0_51;
	cvt.u64.u32 	%rd220, %r29;
	cvt.u64.u16 	%rd221, %rs125;
	add.s64 	%rd222, %rd2, %rd221;
	cvt.u32.u16 	%r215, %rs34;
	mul.wide.u32 	%rd223, %r215, 49;
	add.s64 	%rd224, %rd222, %rd223;
	add.s64 	%rd225, %rd224, %rd220;
	add.s64 	%rd226, %rd225, %rd4;
	shl.b64 	%rd227, %rd226, 2;
	add.s64 	%rd228, %rd1, %rd227;
	ld.global.nc.f32 	%f380, [%rd228+-32];
$L__BB0_51:
	st.shared.f32 	[%r5+96], %f380;
	mov.f32 	%f381, 0f00000000;
	@%p26 bra 	$L__BB0_53;
	cvt.u64.u32 	%rd229, %r30;
	cvt.u64.u16 	%rd230, %rs139;
	add.s64 	%rd231, %rd2, %rd230;
	cvt.u32.u16 	%r216, %rs35;
	mul.wide.u32 	%rd232, %r216, 49;
	add.s64 	%rd233, %rd231, %rd232;
	add.s64 	%rd234, %rd233, %rd229;
	add.s64 	%rd235, %rd234, %rd4;
	shl.b64 	%rd236, %rd235, 2;
	add.s64 	%rd237, %rd1, %rd236;
	ld.global.nc.f32 	%f381, [%rd237+-32];
$L__BB0_53:
	st.shared.f32 	[%r5+100], %f381;
	mov.f32 	%f382, 0f00000000;
	@%p27 bra 	$L__BB0_55;
	cvt.u64.u32 	%rd238, %r31;
	cvt.u64.u16 	%rd239, %rs153;
	add.s64 	%rd240, %rd2, %rd239;
	cvt.u32.u16 	%r217, %rs36;
	mul.wide.u32 	%rd241, %r217, 49;
	add.s64 	%rd242, %rd240, %rd241;
	add.s64 	%rd243, %rd242, %rd238;
	add.s64 	%rd244, %rd243, %rd4;
	shl.b64 	%rd245, %rd244, 2;
	add.s64 	%rd246, %rd1, %rd245;
	ld.global.nc.f32 	%f382, [%rd246+-32];
$L__BB0_55:
	st.shared.f32 	[%r5+104], %f382;
	mov.f32 	%f383, 0f00000000;
	@%p1 bra 	$L__BB0_57;
	ld.global.nc.f32 	%f383, [%rd5+164];
$L__BB0_57:
	st.shared.f32 	[%r5+108], %f383;
	mov.f32 	%f384, 0f00000000;
	@%p2 bra 	$L__BB0_59;
	cvt.u32.u64 	%r218, %rd4;
	add.s32 	%r219, %r32, %r218;
	mul.wide.u32 	%rd247, %r219, 4;
	add.s64 	%rd248, %rd1, %rd247;
	ld.global.nc.f32 	%f384, [%rd248];
$L__BB0_59:
	st.shared.f32 	[%r5+112], %f384;
	mov.f32 	%f385, 0f00000000;
	@%p3 bra 	$L__BB0_61;
	cvt.u32.u64 	%r220, %rd4;
	add.s32 	%r221, %r33, %r220;
	mul.wide.u32 	%rd249, %r221, 4;
	add.s64 	%rd250, %rd1, %rd249;
	ld.global.nc.f32 	%f385, [%rd250];
$L__BB0_61:
	st.shared.f32 	[%r5+116], %f385;
	@%p28 bra 	$L__BB0_65;
	mov.f32 	%f386, 0f00000000;
	@%p4 bra 	$L__BB0_64;
	cvt.u32.u64 	%r222, %rd4;
	add.s32 	%r223, %r34, %r222;
	mul.wide.u32 	%rd251, %r223, 4;
	add.s64 	%rd252, %rd1, %rd251;
	ld.global.nc.f32 	%f386, [%rd252];
$L__BB0_64:
	st.shared.f32 	[%r5+120], %f386;
$L__BB0_65:
	ld.param.u64 	%rd258, [default_function_kernel0_param_1];
	setp.gt.u32 	%p158, %r36, 3;
	mul.lo.s32 	%r224, %r3, 576;
	mad.lo.s32 	%r225, %r35, 2304, %r224;
	mul.lo.s32 	%r226, %r1, 42;
	add.s32 	%r227, %r225, %r226;
	mad.lo.s32 	%r228, %r243, 288, %r227;
	cvta.to.global.u64 	%rd253, %rd258;
	mul.wide.u32 	%rd254, %r228, 4;
	add.s64 	%rd6, %rd253, %rd254;
	ld.global.nc.f32 	%f98, [%rd6];
	mad.lo.s32 	%r229, %r3, 288, %r226;
	shl.b32 	%r230, %r229, 2;
	mov.u32 	%r231, _ZZ24default_function_kernel0E13kernel_shared;
	add.s32 	%r39, %r231, %r230;
	st.shared.f32 	[%r39], %f98;
	ld.global.nc.f32 	%f99, [%rd6+4];
	st.shared.f32 	[%r39+4], %f99;
	ld.global.nc.f32 	%f100, [%rd6+8];
	st.shared.f32 	[%r39+8], %f100;
	ld.global.nc.f32 	%f101, [%rd6+12];
	st.shared.f32 	[%r39+12], %f101;
	ld.global.nc.f32 	%f102, [%rd6+16];
	st.shared.f32 	[%r39+16], %f102;
	ld.global.nc.f32 	%f103, [%rd6+20];
	st.shared.f32 	[%r39+20], %f103;
	ld.global.nc.f32 	%f104, [%rd6+24];
	st.shared.f32 	[%r39+24], %f104;
	ld.global.nc.f32 	%f105, [%rd6+28];
	st.shared.f32 	[%r39+28], %f105;
	ld.global.nc.f32 	%f106, [%rd6+32];
	st.shared.f32 	[%r39+32], %f106;
	ld.global.nc.f32 	%f107, [%rd6+36];
	st.shared.f32 	[%r39+36], %f107;
	ld.global.nc.f32 	%f108, [%rd6+40];
	st.shared.f32 	[%r39+40], %f108;
	ld.global.nc.f32 	%f109, [%rd6+44];
	st.shared.f32 	[%r39+44], %f109;
	ld.global.nc.f32 	%f110, [%rd6+48];
	st.shared.f32 	[%r39+48], %f110;
	ld.global.nc.f32 	%f111, [%rd6+52];
	st.shared.f32 	[%r39+52], %f111;
	ld.global.nc.f32 	%f112, [%rd6+56];
	st.shared.f32 	[%r39+56], %f112;
	ld.global.nc.f32 	%f113, [%rd6+60];
	st.shared.f32 	[%r39+60], %f113;
	ld.global.nc.f32 	%f114, [%rd6+64];
	st.shared.f32 	[%r39+64], %f114;
	ld.global.nc.f32 	%f115, [%rd6+68];
	st.shared.f32 	[%r39+68], %f115;
	ld.global.nc.f32 	%f116, [%rd6+72];
	st.shared.f32 	[%r39+72], %f116;
	ld.global.nc.f32 	%f117, [%rd6+76];
	st.shared.f32 	[%r39+76], %f117;
	ld.global.nc.f32 	%f118, [%rd6+80];
	st.shared.f32 	[%r39+80], %f118;
	ld.global.nc.f32 	%f119, [%rd6+84];
	st.shared.f32 	[%r39+84], %f119;
	ld.global.nc.f32 	%f120, [%rd6+88];
	st.shared.f32 	[%r39+88], %f120;
	ld.global.nc.f32 	%f121, [%rd6+92];
	st.shared.f32 	[%r39+92], %f121;
	ld.global.nc.f32 	%f122, [%rd6+96];
	st.shared.f32 	[%r39+96], %f122;
	ld.global.nc.f32 	%f123, [%rd6+100];
	st.shared.f32 	[%r39+100], %f123;
	ld.global.nc.f32 	%f124, [%rd6+104];
	st.shared.f32 	[%r39+104], %f124;
	ld.global.nc.f32 	%f125, [%rd6+108];
	st.shared.f32 	[%r39+108], %f125;
	ld.global.nc.f32 	%f126, [%rd6+112];
	st.shared.f32 	[%r39+112], %f126;
	ld.global.nc.f32 	%f127, [%rd6+116];
	st.shared.f32 	[%r39+116], %f127;
	ld.global.nc.f32 	%f128, [%rd6+120];
	st.shared.f32 	[%r39+120], %f128;
	ld.global.nc.f32 	%f129, [%rd6+124];
	st.shared.f32 	[%r39+124], %f129;
	ld.global.nc.f32 	%f130, [%rd6+128];
	st.shared.f32 	[%r39+128], %f130;
	ld.global.nc.f32 	%f131, [%rd6+132];
	st.shared.f32 	[%r39+132], %f131;
	ld.global.nc.f32 	%f132, [%rd6+136];
	st.shared.f32 	[%r39+136], %f132;
	ld.global.nc.f32 	%f133, [%rd6+140];
	st.shared.f32 	[%r39+140], %f133;
	@%p158 bra 	$L__BB0_72;
	@%p29 bra 	$L__BB0_68;
	ld.global.nc.f32 	%f134, [%rd6+144];
	st.shared.f32 	[%r39+144], %f134;
$L__BB0_68:
	@%p30 bra 	$L__BB0_70;
	ld.global.nc.f32 	%f135, [%rd6+148];
	st.shared.f32 	[%r39+148], %f135;
$L__BB0_70:
	@%p31 bra 	$L__BB0_72;
	ld.global.nc.f32 	%f136, [%rd6+152];
	st.shared.f32 	[%r39+152], %f136;
$L__BB0_72:
	setp.gt.u32 	%p159, %r37, 3;
	@%p159 bra 	$L__BB0_79;
	@%p32 bra 	$L__BB0_75;
	ld.global.nc.f32 	%f137, [%rd6+156];
	st.shared.f32 	[%r39+156], %f137;
$L__BB0_75:
	@%p33 bra 	$L__BB0_77;
	ld.global.nc.f32 	%f138, [%rd6+160];
	st.shared.f32 	[%r39+160], %f138;
$L__BB0_77:
	@%p34 bra 	$L__BB0_79;
	ld.global.nc.f32 	%f139, [%rd6+164];
	st.shared.f32 	[%r39+164], %f139;
$L__BB0_79:
	mov.u32 	%r233, _ZZ24default_function_kernel0E13kernel_shared;
	mad.lo.s32 	%r234, %r3, 1152, %r233;
	add.s32 	%r244, %r234, 144;
	bar.sync 	0;
	mov.b32 	%r245, 432;
$L__BB0_80:
	shl.b32 	%r235, %r1, 2;
	mov.u32 	%r236, _ZZ24default_function_kernel0E15pad_temp_shared;
	add.s32 	%r237, %r236, %r235;
	add.s32 	%r238, %r237, %r245;
	ld.shared.f32 	%f140, [%r238+-432];
	ld.shared.f32 	%f141, [%r238+-428];
	ld.shared.f32 	%f142, [%r238+-424];
	ld.shared.f32 	%f143, [%r238+-324];
	ld.shared.f32 	%f144, [%r238+-320];
	ld.shared.f32 	%f145, [%r238+-316];
	ld.shared.f32 	%f146, [%r238+-216];
	ld.shared.f32 	%f147, [%r238+-212];
	ld.shared.f32 	%f148, [%r238+-208];
	ld.shared.f32 	%f149, [%r238+-108];
	ld.shared.f32 	%f150, [%r238+-104];
	ld.shared.f32 	%f151, [%r238+-100];
	ld.shared.f32 	%f152, [%r238];
	ld.shared.f32 	%f153, [%r238+4];
	ld.shared.f32 	%f154, [%r238+8];
	ld.shared.f32 	%f155, [%r238+108];
	ld.shared.f32 	%f156, [%r238+112];
	ld.shared.f32 	%f157, [%r238+116];
	ld.shared.f32 	%f158, [%r238+216];
	ld.shared.f32 	%f159, [%r238+220];
	ld.shared.f32 	%f160, [%r238+224];
	ld.shared.f32 	%f161, [%r238+324];
	ld.shared.f32 	%f162, [%r238+328];
	ld.shared.f32 	%f163, [%r238+332];
	ld.shared.f32 	%f164, [%r244+-144];
	ld.shared.f32 	%f165, [%r244+-140];
	ld.shared.f32 	%f166, [%r244+-136];
	ld.shared.f32 	%f167, [%r244+-108];
	ld.shared.f32 	%f168, [%r244+-104];
	ld.shared.f32 	%f169, [%r244+-100];
	ld.shared.f32 	%f170, [%r244+-72];
	ld.shared.f32 	%f171, [%r244+-68];
	ld.shared.f32 	%f172, [%r244+-64];
	ld.shared.f32 	%f173, [%r244+-36];
	ld.shared.f32 	%f174, [%r244+-32];
	ld.shared.f32 	%f175, [%r244+-28];
	ld.shared.f32 	%f176, [%r244];
	ld.shared.f32 	%f177, [%r244+4];
	ld.shared.f32 	%f178, [%r244+8];
	ld.shared.f32 	%f179, [%r244+36];
	ld.shared.f32 	%f180, [%r244+40];
	ld.shared.f32 	%f181, [%r244+44];
	ld.shared.f32 	%f182, [%r244+72];
	ld.shared.f32 	%f183, [%r244+76];
	ld.shared.f32 	%f184, [%r244+80];
	ld.shared.f32 	%f185, [%r244+108];
	ld.shared.f32 	%f186, [%r244+112];
	ld.shared.f32 	%f187, [%r244+116];
	fma.rn.f32 	%f188, %f140, %f164, %f387;
	fma.rn.f32 	%f189, %f141, %f165, %f188;
	fma.rn.f32 	%f190, %f142, %f166, %f189;
	fma.rn.f32 	%f191, %f143, %f167, %f190;
	fma.rn.f32 	%f192, %f144, %f168, %f191;
	fma.rn.f32 	%f193, %f145, %f169, %f192;
	fma.rn.f32 	%f194, %f146, %f170, %f193;
	fma.rn.f32 	%f195, %f147, %f171, %f194;
	fma.rn.f32 	%f196, %f148, %f172, %f195;
	fma.rn.f32 	%f197, %f149, %f173, %f196;
	fma.rn.f32 	%f198, %f150, %f174, %f197;
	fma.rn.f32 	%f199, %f151, %f175, %f198;
	fma.rn.f32 	%f200, %f152, %f176, %f199;
	fma.rn.f32 	%f201, %f153, %f177, %f200;
	fma.rn.f32 	%f202, %f154, %f178, %f201;
	fma.rn.f32 	%f203, %f155, %f179, %f202;
	fma.rn.f32 	%f204, %f156, %f180, %f203;
	fma.rn.f32 	%f205, %f157, %f181, %f204;
	fma.rn.f32 	%f206, %f158, %f182, %f205;
	fma.rn.f32 	%f207, %f159, %f183, %f206;
	fma.rn.f32 	%f208, %f160, %f184, %f207;
	fma.rn.f32 	%f209, %f161, %f185, %f208;
	fma.rn.f32 	%f210, %f162, %f186, %f209;
	fma.rn.f32 	%f211, %f163, %f187, %f210;
	ld.shared.f32 	%f212, [%r238+-396];
	ld.shared.f32 	%f213, [%r238+-392];
	ld.shared.f32 	%f214, [%r238+-388];
	ld.shared.f32 	%f215, [%r238+-288];
	ld.shared.f32 	%f216, [%r238+-284];
	ld.shared.f32 	%f217, [%r238+-280];
	ld.shared.f32 	%f218, [%r238+-180];
	ld.shared.f32 	%f219, [%r238+-176];
	ld.shared.f32 	%f220, [%r238+-172];
	ld.shared.f32 	%f221, [%r238+-72];
	ld.shared.f32 	%f222, [%r238+-68];
	ld.shared.f32 	%f223, [%r238+-64];
	ld.shared.f32 	%f224, [%r238+36];
	ld.shared.f32 	%f225, [%r238+40];
	ld.shared.f32 	%f226, [%r238+44];
	ld.shared.f32 	%f227, [%r238+144];
	ld.shared.f32 	%f228, [%r238+148];
	ld.shared.f32 	%f229, [%r238+152];
	ld.shared.f32 	%f230, [%r238+252];
	ld.shared.f32 	%f231, [%r238+256];
	ld.shared.f32 	%f232, [%r238+260];
	ld.shared.f32 	%f233, [%r238+360];
	ld.shared.f32 	%f234, [%r238+364];
	ld.shared.f32 	%f235, [%r238+368];
	ld.shared.f32 	%f236, [%r244+-132];
	ld.shared.f32 	%f237, [%r244+-128];
	ld.shared.f32 	%f238, [%r244+-124];
	ld.shared.f32 	%f239, [%r244+-96];
	ld.shared.f32 	%f240, [%r244+-92];
	ld.shared.f32 	%f241, [%r244+-88];
	ld.shared.f32 	%f242, [%r244+-60];
	ld.shared.f32 	%f243, [%r244+-56];
	ld.shared.f32 	%f244, [%r244+-52];
	ld.shared.f32 	%f245, [%r244+-24];
	ld.shared.f32 	%f246, [%r244+-20];
	ld.shared.f32 	%f247, [%r244+-16];
	ld.shared.f32 	%f248, [%r244+12];
	ld.shared.f32 	%f249, [%r244+16];
	ld.shared.f32 	%f250, [%r244+20];
	ld.shared.f32 	%f251, [%r244+48];
	ld.shared.f32 	%f252, [%r244+52];
	ld.shared.f32 	%f253, [%r244+56];
	ld.shared.f32 	%f254, [%r244+84];
	ld.shared.f32 	%f255, [%r244+88];
	ld.shared.f32 	%f256, [%r244+92];
	ld.shared.f32 	%f257, [%r244+120];
	ld.shared.f32 	%f258, [%r244+124];
	ld.shared.f32 	%f259, [%r244+128];
	fma.rn.f32 	%f260, %f212, %f236, %f211;
	fma.rn.f32 	%f261, %f213, %f237, %f260;
	fma.rn.f32 	%f262, %f214, %f238, %f261;
	fma.rn.f32 	%f263, %f215, %f239, %f262;
	fma.rn.f32 	%f264, %f216, %f240, %f263;
	fma.rn.f32 	%f265, %f217, %f241, %f264;
	fma.rn.f32 	%f266, %f218, %f242, %f265;
	fma.rn.f32 	%f267, %f219, %f243, %f266;
	fma.rn.f32 	%f268, %f220, %f244, %f267;
	fma.rn.f32 	%f269, %f221, %f245, %f268;
	fma.rn.f32 	%f270, %f222, %f246, %f269;
	fma.rn.f32 	%f271, %f223, %f247, %f270;
	fma.rn.f32 	%f272, %f224, %f248, %f271;
	fma.rn.f32 	%f273, %f225, %f249, %f272;
	fma.rn.f32 	%f274, %f226, %f250, %f273;
	fma.rn.f32 	%f275, %f227, %f251, %f274;
	fma.rn.f32 	%f276, %f228, %f252, %f275;
	fma.rn.f32 	%f277, %f229, %f253, %f276;
	fma.rn.f32 	%f278, %f230, %f254, %f277;
	fma.rn.f32 	%f279, %f231, %f255, %f278;
	fma.rn.f32 	%f280, %f232, %f256, %f279;
	fma.rn.f32 	%f281, %f233, %f257, %f280;
	fma.rn.f32 	%f282, %f234, %f258, %f281;
	fma.rn.f32 	%f283, %f235, %f259, %f282;
	ld.shared.f32 	%f284, [%r238+-360];
	ld.shared.f32 	%f285, [%r238+-356];
	ld.shared.f32 	%f286, [%r238+-352];
	ld.shared.f32 	%f287, [%r238+-252];
	ld.shared.f32 	%f288, [%r238+-248];
	ld.shared.f32 	%f289, [%r238+-244];
	ld.shared.f32 	%f290, [%r238+-144];
	ld.shared.f32 	%f291, [%r238+-140];
	ld.shared.f32 	%f292, [%r238+-136];
	ld.shared.f32 	%f293, [%r238+-36];
	ld.shared.f32 	%f294, [%r238+-32];
	ld.shared.f32 	%f295, [%r238+-28];
	ld.shared.f32 	%f296, [%r238+72];
	ld.shared.f32 	%f297, [%r238+76];
	ld.shared.f32 	%f298, [%r238+80];
	ld.shared.f32 	%f299, [%r238+180];
	ld.shared.f32 	%f300, [%r238+184];
	ld.shared.f32 	%f301, [%r238+188];
	ld.shared.f32 	%f302, [%r238+288];
	ld.shared.f32 	%f303, [%r238+292];
	ld.shared.f32 	%f304, [%r238+296];
	ld.shared.f32 	%f305, [%r238+396];
	ld.shared.f32 	%f306, [%r238+400];
	ld.shared.f32 	%f307, [%r238+404];
	ld.shared.f32 	%f308, [%r244+-120];
	ld.shared.f32 	%f309, [%r244+-116];
	ld.shared.f32 	%f310, [%r244+-112];
	ld.shared.f32 	%f311, [%r244+-84];
	ld.shared.f32 	%f312, [%r244+-80];
	ld.shared.f32 	%f313, [%r244+-76];
	ld.shared.f32 	%f314, [%r244+-48];
	ld.shared.f32 	%f315, [%r244+-44];
	ld.shared.f32 	%f316, [%r244+-40];
	ld.shared.f32 	%f317, [%r244+-12];
	ld.shared.f32 	%f318, [%r244+-8];
	ld.shared.f32 	%f319, [%r244+-4];
	ld.shared.f32 	%f320, [%r244+24];
	ld.shared.f32 	%f321, [%r244+28];
	ld.shared.f32 	%f322, [%r244+32];
	ld.shared.f32 	%f323, [%r244+60];
	ld.shared.f32 	%f324, [%r244+64];
	ld.shared.f32 	%f325, [%r244+68];
	ld.shared.f32 	%f326, [%r244+96];
	ld.shared.f32 	%f327, [%r244+100];
	ld.shared.f32 	%f328, [%r244+104];
	ld.shared.f32 	%f329, [%r244+132];
	ld.shared.f32 	%f330, [%r244+136];
	ld.shared.f32 	%f331, [%r244+140];
	fma.rn.f32 	%f332, %f284, %f308, %f283;
	fma.rn.f32 	%f333, %f285, %f309, %f332;
	fma.rn.f32 	%f334, %f286, %f310, %f333;
	fma.rn.f32 	%f335, %f287, %f311, %f334;
	fma.rn.f32 	%f336, %f288, %f312, %f335;
	fma.rn.f32 	%f337, %f289, %f313, %f336;
	fma.rn.f32 	%f338, %f290, %f314, %f337;
	fma.rn.f32 	%f339, %f291, %f315, %f338;
	fma.rn.f32 	%f340, %f292, %f316, %f339;
	fma.rn.f32 	%f341, %f293, %f317, %f340;
	fma.rn.f32 	%f342, %f294, %f318, %f341;
	fma.rn.f32 	%f343, %f295, %f319, %f342;
	fma.rn.f32 	%f344, %f296, %f320, %f343;
	fma.rn.f32 	%f345, %f297, %f321, %f344;
	fma.rn.f32 	%f346, %f298, %f322, %f345;
	fma.rn.f32 	%f347, %f299, %f323, %f346;
	fma.rn.f32 	%f348, %f300, %f324, %f347;
	fma.rn.f32 	%f349, %f301, %f325, %f348;
	fma.rn.f32 	%f350, %f302, %f326, %f349;
	fma.rn.f32 	%f351, %f303, %f327, %f350;
	fma.rn.f32 	%f352, %f304, %f328, %f351;
	fma.rn.f32 	%f353, %f305, %f329, %f352;
	fma.rn.f32 	%f354, %f306, %f330, %f353;
	fma.rn.f32 	%f387, %f307, %f331, %f354;
	add.s32 	%r245, %r245, 864;
	add.s32 	%r244, %r244, 288;
	setp.ne.s32 	%p160, %r245, 3888;
	@%p160 bra 	$L__BB0_80;
	mov.b32 	%r243, 1;
	mov.pred 	%p162, 0;
	@%p35 bra 	$L__BB0_1;
	ld.param.u64 	%rd259, [default_function_kernel0_param_2];
	cvta.to.global.u64 	%rd255, %rd259;
	mad.lo.s32 	%r240, %r3, 49, %r1;
	mad.lo.s32 	%r241, %r35, 196, %r240;
	mad.lo.s32 	%r242, %r2, 7, %r241;
	mul.wide.u32 	%rd256, %r242, 4;
	add.s64 	%rd257, %rd255, %rd256;
	st.global.f32 	[%rd257], %f387;
	ret;

}


// ===== COMPILED SASS (sm_100) =====

	.target	sm_100

	.elftype	@"ET_EXEC"


//--------------------- .note.nv.tkinfo           --------------------------
	.section	.note.nv.tkinfo,"",@"SHT_NOTE"
	.sectionflags	@"SHF_NOTE_NV_TKINFO"
	.tkinfo
        /*0018*/ 	.word	0x00000002
        /*0030*/ 	.string	""
        /*0030*/ 	.string	"ptxas"
        /*0030*/ 	.string	"Cuda compilation tools, release 13.0, V13.0.88"
        /*0030*/ 	.string	"Build cuda_13.0.r13.0/compiler.36424714_0"
        /*0030*/ 	.string	"-arch sm_100 -m 64 "



//--------------------- .note.nv.cuinfo           --------------------------
	.section	.note.nv.cuinfo,"",@"SHT_NOTE"
	.sectionflags	@"SHF_NOTE_NV_CUINFO"
        /*0018*/ 	.short	0x0002
        /*001a*/ 	.short	0x0064
        /*001c*/ 	.short	0x0082
	.zero		2


//--------------------- .nv.info                  --------------------------
	.section	.nv.info,"",@"SHT_CUDA_INFO"
	.align	4


	//----- nvinfo : EIATTR_REGCOUNT
	.align		4
        /*0000*/ 	.byte	0x04, 0x2f
        /*0002*/ 	.short	(.L_1 - .L_0)
	.align		4
.L_0:
        /*0004*/ 	.word	index@(default_function_kernel0)
        /*0008*/ 	.word	0x00000074


	//----- nvinfo : EIATTR_FRAME_SIZE
	.align		4
.L_1:
        /*000c*/ 	.byte	0x04, 0x11
        /*000e*/ 	.short	(.L_3 - .L_2)
	.align		4
.L_2:
        /*0010*/ 	.word	index@(default_function_kernel0)
        /*0014*/ 	.word	0x00000000


	//----- nvinfo : EIATTR_MIN_STACK_SIZE
	.align		4
.L_3:
        /*0018*/ 	.byte	0x04, 0x12
        /*001a*/ 	.short	(.L_5 - .L_4)
	.align		4
.L_4:
        /*001c*/ 	.word	index@(default_function_kernel0)
        /*0020*/ 	.word	0x00000000
.L_5:


//--------------------- .nv.compat                --------------------------
	.section	.nv.compat,"",@"SHT_CUDA_COMPAT_INFO"
	.align	4
        /*0000*/ 	.byte	0x02, 0x09, 0x00, 0x00, 0x02, 0x02, 0x01, 0x00, 0x02, 0x05, 0x05, 0x00, 0x03, 0x07, 0x01, 0x01
        /*0010*/ 	.byte	0x02, 0x03, 0x00, 0x00, 0x02, 0x06, 0x01, 0x00, 0x04, 0x0b, 0x08, 0x00, 0x09, 0x00, 0x00, 0x00
        /*0020*/ 	.byte	0x00, 0x00, 0x00, 0x00


//--------------------- .nv.info.default_function_kernel0 --------------------------
	.section	.nv.info.default_function_kernel0,"",@"SHT_CUDA_INFO"
	.sectionflags	@""
	.align	4


	//----- nvinfo : EIATTR_CUDA_API_VERSION
	.align		4
        /*0000*/ 	.byte	0x04, 0x37
        /*0002*/ 	.short	(.L_7 - .L_6)
.L_6:
        /*0004*/ 	.word	0x00000082


	//----- nvinfo : EIATTR_KPARAM_INFO
	.align		4
.L_7:
        /*0008*/ 	.byte	0x04, 0x17
        /*000a*/ 	.short	(.L_9 - .L_8)
.L_8:
        /*000c*/ 	.word	0x00000000
        /*0010*/ 	.short	0x0002
        /*0012*/ 	.short	0x0010
        /*0014*/ 	.byte	0x00, 0xf5, 0x21, 0x00


	//----- nvinfo : EIATTR_KPARAM_INFO
	.align		4
.L_9:
        /*0018*/ 	.byte	0x04, 0x17
        /*001a*/ 	.short	(.L_11 - .L_10)
.L_10:
        /*001c*/ 	.word	0x00000000
        /*0020*/ 	.short	0x0001
        /*0022*/ 	.short	0x0008
        /*0024*/ 	.byte	0x00, 0xf5, 0x21, 0x00


	//----- nvinfo : EIATTR_KPARAM_INFO
	.align		4
.L_11:
        /*0028*/ 	.byte	0x04, 0x17
        /*002a*/ 	.short	(.L_13 - .L_12)
.L_12:
        /*002c*/ 	.word	0x00000000
        /*0030*/ 	.short	0x0000
        /*0032*/ 	.short	0x0000
        /*0034*/ 	.byte	0x00, 0xf5, 0x21, 0x00


	//----- nvinfo : EIATTR_SPARSE_MMA_MASK
	.align		4
.L_13:
        /*0038*/ 	.byte	0x03, 0x50
        /*003a*/ 	.short	0x0000


	//----- nvinfo : EIATTR_MAXREG_COUNT
	.align		4
        /*003c*/ 	.byte	0x03, 0x1b
        /*003e*/ 	.short	0x00ff


	//----- nvinfo : EIATTR_NUM_BARRIERS
	.align		4
        /*0040*/ 	.byte	0x02, 0x4c
        /*0042*/ 	.byte	0x01
	.zero		1


	//----- nvinfo : EIATTR_MERCURY_ISA_VERSION
	.align		4
        /*0044*/ 	.byte	0x03, 0x5f
        /*0046*/ 	.short	0x0101


	//----- nvinfo : EIATTR_VRC_CTA_INIT_COUNT
	.align		4
        /*0048*/ 	.byte	0x02, 0x4a
	.zero		1
	.zero		1


	//----- nvinfo : EIATTR_EXIT_INSTR_OFFSETS
	.align		4
        /*004c*/ 	.byte	0x04, 0x1c
        /*004e*/ 	.short	(.L_15 - .L_14)


	//   ....[0]....
.L_14:
        /*0050*/ 	.word	0x000072d0


	//----- nvinfo : EIATTR_CRS_STACK_SIZE
	.align		4
.L_15:
        /*0054*/ 	.byte	0x04, 0x1e
        /*0056*/ 	.short	(.L_17 - .L_16)
.L_16:
        /*0058*/ 	.word	0x00000000


	//----- nvinfo : EIATTR_CBANK_PARAM_SIZE
	.align		4
.L_17:
        /*005c*/ 	.byte	0x03, 0x19
        /*005e*/ 	.short	0x0018


	//----- nvinfo : EIATTR_PARAM_CBANK
	.align		4
        /*0060*/ 	.byte	0x04, 0x0a
        /*0062*/ 	.short	(.L_19 - .L_18)
	.align		4
.L_18:
        /*0064*/ 	.word	index@(.nv.constant0.default_function_kernel0)
        /*0068*/ 	.short	0x0380
        /*006a*/ 	.short	0x0018


	//----- nvinfo : EIATTR_SW_WAR
	.align		4
.L_19:
        /*006c*/ 	.byte	0x04, 0x36
        /*006e*/ 	.short	(.L_21 - .L_20)
.L_20:
        /*0070*/ 	.word	0x00000008
.L_21:


//--------------------- .nv.callgraph             --------------------------
	.section	.nv.callgraph,"",@"SHT_CUDA_CALLGRAPH"
	.align	4
	.sectionentsize	8
	.align		4
        /*0000*/ 	.word	0x00000000
	.align		4
        /*0004*/ 	.word	0xffffffff
	.align		4
        /*0008*/ 	.word	0x00000000
	.align		4
        /*000c*/ 	.word	0xfffffffe
	.align		4
        /*0010*/ 	.word	0x00000000
	.align		4
        /*0014*/ 	.word	0xfffffffd
	.align		4
        /*0018*/ 	.word	0x00000000
	.align		4
        /*001c*/ 	.word	0xfffffffc


//--------------------- .text.default_function_kernel0 --------------------------
	.section	.text.default_function_kernel0,"ax",@progbits
	.align	128
        .global         default_function_kernel0
        .type           default_function_kernel0,@function
        .size           default_function_kernel0,(.L_x_11 - default_function_kernel0)
        .other          default_function_kernel0,@"STO_CUDA_ENTRY STV_DEFAULT"
default_function_kernel0:
.text.default_function_kernel0:
[----:B------:R-:W-:Y:S01]  /*0000*/  LDC R1, c[0x0][0x37c] ;  /* 0x0000df00ff017b82 */ /* 0x000fe20000000800 */
[----:B------:R-:W0:Y:S01]  /*0010*/  S2R R103, SR_TID.X ;  /* 0x0000000000677919 */ /* 0x000e220000002100 */
[----:B------:R-:W-:Y:S01]  /*0020*/  LOP3.LUT R109, R109, 0xf7ffffff, RZ, 0xc0, !PT ;  /* 0xf7ffffff6d6d7812 */ /* 0x000fe200078ec0ff */
[----:B------:R-:W-:Y:S01]  /*0030*/  IMAD.MOV.U32 R75, RZ, RZ, RZ ;  /* 0x000000ffff4b7224 */ /* 0x000fe200078e00ff */
[----:B------:R-:W1:Y:S01]  /*0040*/  LDCU.64 UR6, c[0x0][0x358] ;  /* 0x00006b00ff0677ac */ /* 0x000e620008000a00 */
[----:B------:R-:W2:Y:S01]  /*0050*/  S2R R104, SR_TID.Z ;  /* 0x0000000000687919 */ /* 0x000ea20000002300 */
[----:B------:R-:W-:Y:S01]  /*0060*/  UPLOP3.LUT UP0, UPT, UPT, UPT, UPT, 0x80, 0x8 ;  /* 0x000000000008789c */ /* 0x000fe20003f0f070 */
[----:B------:R-:W3:Y:S01]  /*0070*/  S2R R102, SR_CTAID.Y ;  /* 0x0000000000667919 */ /* 0x000ee20000002600 */
[----:B------:R-:W4:Y:S01]  /*0080*/  S2R R79, SR_CTAID.Z ;  /* 0x00000000004f7919 */ /* 0x000f220000002700 */
[C---:B0-----:R-:W-:Y:S02]  /*0090*/  IMAD R5, R103.reuse, 0x1f, RZ ;  /* 0x0000001f67057824 */ /* 0x041fe400078e02ff */
[----:B------:R-:W-:-:S02]  /*00a0*/  IMAD R9, R103, 0xe, RZ ;  /* 0x0000000e67097824 */ /* 0x000fc400078e02ff */
[----:B--2---:R-:W-:Y:S01]  /*00b0*/  IMAD R112, R104, 0x188, RZ ;  /* 0x0000018868707824 */ /* 0x004fe200078e02ff */
[C---:B------:R-:W-:Y:S01]  /*00c0*/  LOP3.LUT R0, R5.reuse, 0xffff, RZ, 0xc0, !PT ;  /* 0x0000ffff05007812 */ /* 0x040fe200078ec0ff */
[----:B------:R-:W-:Y:S01]  /*00d0*/  VIADD R33, R5, 0x2 ;  /* 0x0000000205217836 */ /* 0x000fe20000000000 */
[----:B------:R-:W-:Y:S01]  /*00e0*/  LOP3.LUT R4, R9, 0xffff, RZ, 0xc0, !PT ;  /* 0x0000ffff09047812 */ /* 0x000fe200078ec0ff */
[C---:B------:R-:W-:Y:S02]  /*00f0*/  VIADD R10, R5.reuse, 0x3 ;  /* 0x00000003050a7836 */ /* 0x040fe40000000000 */
[C---:B------:R-:W-:Y:S02]  /*0100*/  IMAD R7, R0.reuse, 0x97b5, RZ ;  /* 0x000097b500077824 */ /* 0x040fe400078e02ff */
[----:B------:R-:W-:Y:S02]  /*0110*/  IMAD R0, R0, 0x1c72, RZ ;  /* 0x00001c7200007824 */ /* 0x000fe400078e02ff */
[----:B------:R-:W-:Y:S01]  /*0120*/  IMAD R11, R4, 0x5556, RZ ;  /* 0x00005556040b7824 */ /* 0x000fe200078e02ff */
[----:B------:R-:W-:Y:S01]  /*0130*/  SHF.R.U32.HI R7, RZ, 0x14, R7 ;  /* 0x00000014ff077819 */ /* 0x000fe20000011607 */
[C---:B------:R-:W-:Y:S01]  /*0140*/  VIADD R49, R5.reuse, 0x4 ;  /* 0x0000000405317836 */ /* 0x040fe20000000000 */
[----:B------:R-:W-:Y:S01]  /*0150*/  SHF.R.U32.HI R0, RZ, 0x10, R0 ;  /* 0x00000010ff007819 */ /* 0x000fe20000011600 */
[----:B------:R-:W-:Y:S01]  /*0160*/  VIADD R15, R5, 0x5 ;  /* 0x00000005050f7836 */ /* 0x000fe20000000000 */
[----:B------:R-:W-:Y:S01]  /*0170*/  PRMT R2, R7, 0x9910, RZ ;  /* 0x0000991007027816 */ /* 0x000fe200000000ff */
[C---:B------:R-:W-:Y:S01]  /*0180*/  VIADD R25, R5.reuse, 0x6 ;  /* 0x0000000605197836 */ /* 0x040fe20000000000 */
[----:B------:R-:W-:Y:S01]  /*0190*/  PRMT R3, R0, 0x9910, RZ ;  /* 0x0000991000037816 */ /* 0x000fe200000000ff */
[----:B------:R-:W-:Y:S01]  /*01a0*/  VIADD R26, R5, 0x7 ;  /* 0x00000007051a7836 */ /* 0x000fe20000000000 */
[----:B------:R-:W-:Y:S01]  /*01b0*/  LOP3.LUT R62, R49, 0xffff, RZ, 0xc0, !PT ;  /* 0x0000ffff313e7812 */ /* 0x000fe200078ec0ff */
[----:B------:R-:W-:Y:S01]  /*01c0*/  IMAD R0, R2, 0x1b, RZ ;  /* 0x0000001b02007824 */ /* 0x000fe200078e02ff */
[----:B------:R-:W-:Y:S01]  /*01d0*/  LOP3.LUT R34, R15, 0xffff, RZ, 0xc0, !PT ;  /* 0x0000ffff0f227812 */ /* 0x000fe200078ec0ff */
[----:B------:R-:W-:Y:S01]  /*01e0*/  IMAD.MOV.U32 R2, RZ, RZ, R3 ;  /* 0x000000ffff027224 */ /* 0x000fe200078e0003 */
[----:B------:R-:W-:Y:S01]  /*01f0*/  LOP3.LUT R54, R25, 0xffff, RZ, 0xc0, !PT ;  /* 0x0000ffff19367812 */ /* 0x000fe200078ec0ff */
[----:B------:R-:W-:Y:S01]  /*0200*/  IMAD.MOV R3, RZ, RZ, -R0 ;  /* 0x000000ffff037224 */ /* 0x000fe200078e0a00 */
[----:B------:R-:W-:Y:S01]  /*0210*/  LOP3.LUT R12, R26, 0xffff, RZ, 0xc0, !PT ;  /* 0x0000ffff1a0c7812 */ /* 0x000fe200078ec0ff */
[----:B------:R-:W-:-:S02]  /*0220*/  IMAD R0, R2, 0x9, RZ ;  /* 0x0000000902007824 */ /* 0x000fc400078e02ff */
[----:B------:R-:W-:Y:S01]  /*0230*/  IMAD R60, R62, 0x2f69, RZ ;  /* 0x00002f693e3c7824 */ /* 0x000fe200078e02ff */
[----:B------:R-:W-:Y:S01]  /*0240*/  PRMT R2, R3, 0x7710, RZ ;  /* 0x0000771003027816 */ /* 0x000fe200000000ff */
[----:B------:R-:W-:Y:S02]  /*0250*/  IMAD.MOV R3, RZ, RZ, -R0 ;  /* 0x000000ffff037224 */ /* 0x000fe400078e0a00 */
[----:B------:R-:W-:Y:S01]  /*0260*/  IMAD R57, R34, 0x2f69, RZ ;  /* 0x00002f6922397824 */ /* 0x000fe200078e02ff */
[----:B------:R-:W-:Y:S01]  /*0270*/  SHF.R.U32.HI R60, RZ, 0x10, R60 ;  /* 0x00000010ff3c7819 */ /* 0x000fe2000001163c */
[----:B------:R-:W-:Y:S01]  /*0280*/  IMAD.IADD R0, R5, 0x1, R2 ;  /* 0x0000000105007824 */ /* 0x000fe200078e0202 */
[----:B------:R-:W-:Y:S01]  /*0290*/  PRMT R2, R3, 0x7710, RZ ;  /* 0x0000771003027816 */ /* 0x000fe200000000ff */
[----:B------:R-:W-:Y:S01]  /*02a0*/  IMAD R56, R54, 0x2f69, RZ ;  /* 0x00002f6936387824 */ /* 0x000fe200078e02ff */
[----:B------:R-:W-:Y:S01]  /*02b0*/  SHF.R.U32.HI R57, RZ, 0x10, R57 ;  /* 0x00000010ff397819 */ /* 0x000fe20000011639 */
[----:B------:R-:W-:Y:S01]  /*02c0*/  IMAD R51, R12, 0x2f69, RZ ;  /* 0x00002f690c337824 */ /* 0x000fe200078e02ff */
[----:B------:R-:W-:Y:S01]  /*02d0*/  PRMT R0, R0, 0x9910, RZ ;  /* 0x0000991000007816 */ /* 0x000fe200000000ff */
[----:B------:R-:W-:Y:S01]  /*02e0*/  IMAD.IADD R3, R5, 0x1, R2 ;  /* 0x0000000105037824 */ /* 0x000fe200078e0202 */
[----:B------:R-:W-:Y:S01]  /*02f0*/  SHF.R.U32.HI R56, RZ, 0x10, R56 ;  /* 0x00000010ff387819 */ /* 0x000fe20000011638 */
[----:B------:R-:W-:Y:S01]  /*0300*/  VIADD R2, R9, 0xd ;  /* 0x0000000d09027836 */ /* 0x000fe20000000000 */
[----:B------:R-:W-:Y:S01]  /*0310*/  SHF.R.U32.HI R51, RZ, 0x10, R51 ;  /* 0x00000010ff337819 */ /* 0x000fe20000011633 */
[----:B------:R-:W-:Y:S01]  /*0320*/  IMAD R0, R0, 0x39, RZ ;  /* 0x0000003900007824 */ /* 0x000fe200078e02ff */
[----:B------:R-:W-:Y:S01]  /*0330*/  LOP3.LUT R113, R3, 0xffff, RZ, 0xc0, !PT ;  /* 0x0000ffff03717812 */ /* 0x000fe200078ec0ff */
[----:B------:R-:W-:Y:S01]  /*0340*/  IMAD R9, R104, 0x60, R9 ;  /* 0x0000006068097824 */ /* 0x000fe200078e0209 */
[----:B------:R-:W-:Y:S01]  /*0350*/  LOP3.LUT R2, R2, 0xffff, RZ, 0xc0, !PT ;  /* 0x0000ffff02027812 */ /* 0x000fe200078ec0ff */
[C---:B------:R-:W-:Y:S01]  /*0360*/  VIADD R47, R5.reuse, 0x8 ;  /* 0x00000008052f7836 */ /* 0x040fe20000000000 */
[----:B------:R-:W-:Y:S01]  /*0370*/  LOP3.LUT R37, R0, 0xffff, RZ, 0xc0, !PT ;  /* 0x0000ffff00257812 */ /* 0x000fe200078ec0ff */
[----:B------:R-:W-:Y:S01]  /*0380*/  IMAD.SHL.U32 R0, R104, 0x20, RZ ;  /* 0x0000002068007824 */ /* 0x000fe200078e00ff */
[----:B------:R-:W-:Y:S01]  /*0390*/  IADD3 R112, P0, PT, R112, R113, RZ ;  /* 0x0000007170707210 */ /* 0x000fe20007f1e0ff */
[----:B------:R-:W-:Y:S01]  /*03a0*/  IMAD R13, R2, 0x5556, RZ ;  /* 0x00005556020d7824 */ /* 0x000fe200078e02ff */
[----:B------:R-:W-:Y:S01]  /*03b0*/  SHF.R.U32.HI R37, RZ, 0x9, R37 ;  /* 0x00000009ff257819 */ /* 0x000fe20000011625 */
[----:B------:R-:W-:Y:S01]  /*03c0*/  VIADD R46, R5, 0x9 ;  /* 0x00000009052e7836 */ /* 0x000fe20000000000 */
[----:B------:R-:W-:Y:S01]  /*03d0*/  ISETP.GT.U32.AND P2, PT, R9, 0x173, PT ;  /* 0x000001730900780c */ /* 0x000fe20003f44070 */
[----:B------:R-:W-:Y:S01]  /*03e0*/  IMAD.X R113, RZ, RZ, RZ, P0 ;  /* 0x000000ffff717224 */ /* 0x000fe200000e06ff */
[----:B------:R-:W-:Y:S01]  /*03f0*/  LOP3.LUT R37, R37, 0xffff, RZ, 0xc0, !PT ;  /* 0x0000ffff25257812 */ /* 0x000fe200078ec0ff */
[----:B------:R-:W-:Y:S01]  /*0400*/  VIADD R45, R5, 0xa ;  /* 0x0000000a052d7836 */ /* 0x000fe20000000000 */
[----:B------:R-:W-:Y:S01]  /*0410*/  ISETP.GT.U32.AND P1, PT, R9, 0x172, PT ;  /* 0x000001720900780c */ /* 0x000fe20003f24070 */
[----:B------:R-:W-:Y:S01]  /*0420*/  IMAD R9, R103, 0x2a, RZ ;  /* 0x0000002a67097824 */ /* 0x000fe200078e02ff */
[----:B------:R-:W-:Y:S01]  /*0430*/  LEA.HI R4, R11, R0, RZ, 0x10 ;  /* 0x000000000b047211 */ /* 0x000fe200078f80ff */
[----:B---3--:R-:W-:Y:S01]  /*0440*/  IMAD.IADD R65, R37, 0x1, R102 ;  /* 0x0000000125417824 */ /* 0x008fe200078e0266 */
[----:B------:R-:W-:Y:S01]  /*0450*/  ISETP.GT.U32.AND P0, PT, R103, 0x5, PT ;  /* 0x000000056700780c */ /* 0x000fe20003f04070 */
[----:B------:R-:W-:Y:S01]  /*0460*/  IMAD.WIDE.U32 R6, R7, 0x31, R112 ;  /* 0x0000003107067825 */ /* 0x000fe200078e0070 */
[----:B------:R-:W-:-:S02]  /*0470*/  ISETP.GT.U32.OR P2, PT, R4, 0x7b, P2 ;  /* 0x0000007b0400780c */ /* 0x000fc40001744470 */
[----:B------:R-:W-:Y:S01]  /*0480*/  LEA.HI R0, R13, R0, RZ, 0x10 ;  /* 0x000000000d007211 */ /* 0x000fe200078f80ff */
[----:B------:R-:W-:Y:S01]  /*0490*/  IMAD R101, R65, 0x7, RZ ;  /* 0x0000000741657824 */ /* 0x000fe200078e02ff */
[----:B------:R-:W-:Y:S01]  /*04a0*/  LOP3.LUT R13, R10, 0xffff, RZ, 0xc0, !PT ;  /* 0x0000ffff0a0d7812 */ /* 0x000fe200078ec0ff */
[----:B------:R-:W-:Y:S01]  /*04b0*/  IMAD R9, R104, 0x120, R9 ;  /* 0x0000012068097824 */ /* 0x000fe200078e0209 */
[----:B------:R-:W-:Y:S01]  /*04c0*/  ISETP.GT.U32.OR P1, PT, R0, 0x7f, P1 ;  /* 0x0000007f0000780c */ /* 0x000fe20000f24470 */
[----:B------:R-:W-:Y:S01]  /*04d0*/  VIADD R0, R5, 0x1e ;  /* 0x0000001e05007836 */ /* 0x000fe20000000000 */
[----:B------:R-:W-:Y:S01]  /*04e0*/  IADD3 R101, P6, PT, R101, R6, RZ ;  /* 0x0000000665657210 */ /* 0x000fe20007fde0ff */
[----:B------:R-:W-:Y:S01]  /*04f0*/  IMAD R59, R13, 0x2f69, RZ ;  /* 0x00002f690d3b7824 */ /* 0x000fe200078e02ff */
[----:B------:R-:W-:Y:S01]  /*0500*/  ISETP.GT.U32.OR P5, PT, R9, 0x45b, P0 ;  /* 0x0000045b0900780c */ /* 0x000fe200007a4470 */
[----:B------:R-:W-:Y:S01]  /*0510*/  VIADD R40, R5, 0xb ;  /* 0x0000000b05287836 */ /* 0x000fe20000000000 */
[----:B------:R-:W-:Y:S01]  /*0520*/  ISETP.GT.U32.OR P4, PT, R9, 0x45a, P0 ;  /* 0x0000045a0900780c */ /* 0x000fe20000784470 */
[----:B------:R-:W-:Y:S01]  /*0530*/  IMAD.X R100, RZ, RZ, R7, P6 ;  /* 0x000000ffff647224 */ /* 0x000fe200030e0607 */
[----:B------:R-:W-:Y:S01]  /*0540*/  PLOP3.LUT P6, PT, P2, P5, PT, 0xf8, 0x8f ;  /* 0x00000000008f781c */ /* 0x000fe200017cbf70 */
[C---:B------:R-:W-:Y:S01]  /*0550*/  VIADD R39, R5.reuse, 0xc ;  /* 0x0000000c05277836 */ /* 0x040fe20000000000 */
[----:B------:R-:W-:Y:S01]  /*0560*/  PLOP3.LUT P5, PT, P2, P4, PT, 0xf8, 0x8f ;  /* 0x00000000008f781c */ /* 0x000fe200017a9f70 */
[C---:B------:R-:W-:Y:S01]  /*0570*/  VIADD R36, R5.reuse, 0xd ;  /* 0x0000000d05247836 */ /* 0x040fe20000000000 */
[----:B------:R-:W-:Y:S01]  /*0580*/  LOP3.LUT R6, R0, 0xffff, RZ, 0xc0, !PT ;  /* 0x0000ffff00067812 */ /* 0x000fe200078ec0ff */
[----:B------:R-:W-:Y:S01]  /*0590*/  VIADD R35, R5, 0xe ;  /* 0x0000000e05237836 */ /* 0x000fe20000000000 */
[----:B------:R-:W-:Y:S01]  /*05a0*/  ISETP.GT.U32.OR P3, PT, R9, 0x459, P0 ;  /* 0x000004590900780c */ /* 0x000fe20000764470 */
[C---:B------:R-:W-:Y:S01]  /*05b0*/  VIADD R31, R5.reuse, 0xf ;  /* 0x0000000f051f7836 */ /* 0x040fe20000000000 */
[----:B------:R-:W-:Y:S01]  /*05c0*/  SHF.R.U32.HI R59, RZ, 0x10, R59 ;  /* 0x00000010ff3b7819 */ /* 0x000fe2000001163b */
[----:B------:R-:W-:Y:S01]  /*05d0*/  IMAD R4, R6, 0x2f69, RZ ;  /* 0x00002f6906047824 */ /* 0x000fe200078e02ff */
[----:B------:R-:W-:Y:S01]  /*05e0*/  PLOP3.LUT P4, PT, P2, P3, PT, 0xf8, 0x8f ;  /* 0x00000000008f781c */ /* 0x000fe20001787f70 */
[----:B------:R-:W-:Y:S01]  /*05f0*/  VIADD R27, R5, 0x10 ;  /* 0x00000010051b7836 */ /* 0x000fe20000000000 */
[----:B------:R-:W-:Y:S01]  /*0600*/  ISETP.GT.U32.OR P3, PT, R9, 0x458, P0 ;  /* 0x000004580900780c */ /* 0x000fe20000764470 */
[----:B------:R-:W-:Y:S01]  /*0610*/  VIADD R23, R5, 0x11 ;  /* 0x0000001105177836 */ /* 0x000fe20000000000 */
[----:B------:R-:W-:Y:S01]  /*0620*/  @P6 LOP3.LUT R109, R109, 0x8000000, RZ, 0xfc, !PT ;  /* 0x080000006d6d6812 */ /* 0x000fe200078efcff */
[C---:B------:R-:W-:Y:S01]  /*0630*/  VIADD R22, R5.reuse, 0x12 ;  /* 0x0000001205167836 */ /* 0x040fe20000000000 */
[----:B------:R-:W-:Y:S01]  /*0640*/  SHF.R.U32.HI R4, RZ, 0x10, R4 ;  /* 0x00000010ff047819 */ /* 0x000fe20000011604 */
[----:B------:R-:W-:Y:S01]  /*0650*/  VIADD R17, R5, 0x14 ;  /* 0x0000001405117836 */ /* 0x000fe20000000000 */
[----:B------:R-:W-:Y:S01]  /*0660*/  LOP3.LUT R109, R109, 0xfdffffff, RZ, 0xc0, !PT ;  /* 0xfdffffff6d6d7812 */ /* 0x000fe200078ec0ff */
[----:B------:R-:W-:Y:S01]  /*0670*/  VIADD R20, R5, 0x13 ;  /* 0x0000001305147836 */ /* 0x000fe20000000000 */
[----:B------:R-:W-:Y:S01]  /*0680*/  ISETP.GT.U32.OR P2, PT, R9, 0x457, P0 ;  /* 0x000004570900780c */ /* 0x000fe20000744470 */
[----:B------:R-:W-:Y:S01]  /*0690*/  IMAD.MOV R7, RZ, RZ, -R4 ;  /* 0x000000ffff077224 */ /* 0x000fe200078e0a04 */
[----:B------:R-:W-:Y:S01]  /*06a0*/  @P5 LOP3.LUT R109, R109, 0x2000000, RZ, 0xfc, !PT ;  /* 0x020000006d6d5812 */ /* 0x000fe200078efcff */
[----:B------:R-:W-:Y:S01]  /*06b0*/  VIADD R107, R5, 0x1 ;  /* 0x00000001056b7836 */ /* 0x000fe20000000000 */
[----:B------:R-:W-:Y:S01]  /*06c0*/  LOP3.LUT R58, R47, 0xffff, RZ, 0xc0, !PT ;  /* 0x0000ffff2f3a7812 */ /* 0x000fe200078ec0ff */
[----:B------:R-:W-:Y:S01]  /*06d0*/  IMAD R54, R54, 0xe38f, RZ ;  /* 0x0000e38f36367824 */ /* 0x000fe200078e02ff */
[----:B------:R-:W-:Y:S01]  /*06e0*/  LOP3.LUT R109, R109, 0xfeffffff, RZ, 0xc0, !PT ;  /* 0xfeffffff6d6d7812 */ /* 0x000fe200078ec0ff */
[----:B------:R-:W-:Y:S01]  /*06f0*/  VIADD R3, R3, 0xfffffff8 ;  /* 0xfffffff803037836 */ /* 0x000fe20000000000 */
[----:B------:R-:W-:Y:S01]  /*0700*/  PRMT R7, R7, 0x7710, RZ ;  /* 0x0000771007077816 */ /* 0x000fe200000000ff */
[C---:B------:R-:W-:Y:S01]  /*0710*/  IMAD R52, R58.reuse, 0x2f69, RZ ;  /* 0x00002f693a347824 */ /* 0x040fe200078e02ff */
[----:B------:R-:W-:Y:S01]  /*0720*/  @P4 LOP3.LUT R109, R109, 0x1000000, RZ, 0xfc, !PT ;  /* 0x010000006d6d4812 */ /* 0x000fe200078efcff */
[----:B------:R-:W-:Y:S01]  /*0730*/  IMAD R58, R58, 0xe38f, RZ ;  /* 0x0000e38f3a3a7824 */ /* 0x000fe200078e02ff */
[----:B------:R-:W-:Y:S01]  /*0740*/  PLOP3.LUT P4, PT, P1, P3, PT, 0xf8, 0x8f ;  /* 0x00000000008f781c */ /* 0x000fe20000f87f70 */
[----:B------:R-:W-:Y:S01]  /*0750*/  IMAD.IADD R0, R0, 0x1, R7 ;  /* 0x0000000100007824 */ /* 0x000fe200078e0207 */
[----:B------:R-:W-:-:S02]  /*0760*/  PLOP3.LUT P3, PT, P1, P2, PT, 0xf8, 0x8f ;  /* 0x00000000008f781c */ /* 0x000fc40000f65f70 */
[----:B------:R-:W-:Y:S02]  /*0770*/  LOP3.LUT R109, R109, 0xff7fffff, RZ, 0xc0, !PT ;  /* 0xff7fffff6d6d7812 */ /* 0x000fe400078ec0ff */
[----:B------:R-:W-:Y:S01]  /*0780*/  LOP3.LUT R7, R0, 0xffff, RZ, 0xc0, !PT ;  /* 0x0000ffff00077812 */ /* 0x000fe200078ec0ff */
[----:B------:R-:W-:Y:S01]  /*0790*/  IMAD R0, R104, 0xd8, R5 ;  /* 0x000000d868007824 */ /* 0x000fe200078e0205 */
[----:B------:R-:W-:Y:S02]  /*07a0*/  ISETP.GT.U32.OR P2, PT, R9, 0x456, P0 ;  /* 0x000004560900780c */ /* 0x000fe40000744470 */
[----:B------:R-:W-:Y:S01]  /*07b0*/  LEA.HI R4, R7, R4, RZ, 0x1f ;  /* 0x0000000407047211 */ /* 0x000fe200078ff8ff */
[----:B------:R-:W-:Y:S01]  /*07c0*/  IMAD R7, R6, 0xe38f, RZ ;  /* 0x0000e38f06077824 */ /* 0x000fe200078e02ff */
[----:B------:R-:W-:Y:S02]  /*07d0*/  PLOP3.LUT P1, PT, P1, P2, PT, 0xf8, 0x8f ;  /* 0x00000000008f781c */ /* 0x000fe40000f25f70 */
[----:B------:R-:W-:-:S02]  /*07e0*/  @P4 LOP3.LUT R109, R109, 0x800000, RZ, 0xfc, !PT ;  /* 0x008000006d6d4812 */ /* 0x000fc400078efcff */
[----:B------:R-:W-:Y:S02]  /*07f0*/  LOP3.LUT R4, R4, 0xffff, RZ, 0xc0, !PT ;  /* 0x0000ffff04047812 */ /* 0x000fe400078ec0ff */
[----:B------:R-:W-:Y:S02]  /*0800*/  LOP3.LUT R109, R109, 0xffbfffff, RZ, 0xc0, !PT ;  /* 0xffbfffff6d6d7812 */ /* 0x000fe400078ec0ff */
[----:B------:R-:W-:Y:S02]  /*0810*/  SHF.R.U32.HI R7, RZ, 0x13, R7 ;  /* 0x00000013ff077819 */ /* 0x000fe40000011607 */
[----:B------:R-:W-:Y:S01]  /*0820*/  SHF.R.U32.HI R55, RZ, 0x4, R4 ;  /* 0x00000004ff377819 */ /* 0x000fe20000011604 */
[----:B------:R-:W-:Y:S01]  /*0830*/  VIADD R4, R5, 0x1d ;  /* 0x0000001d05047836 */ /* 0x000fe20000000000 */
[----:B------:R-:W-:Y:S01]  /*0840*/  @P3 LOP3.LUT R109, R109, 0x400000, RZ, 0xfc, !PT ;  /* 0x004000006d6d3812 */ /* 0x000fe200078efcff */
[----:B------:R-:W-:Y:S01]  /*0850*/  IMAD R7, R104, 0x18, R7 ;  /* 0x0000001868077824 */ /* 0x000fe200078e0207 */
[----:B------:R-:W-:-:S02]  /*0860*/  LOP3.LUT R55, R55, 0xffff, RZ, 0xc0, !PT ;  /* 0x0000ffff37377812 */ /* 0x000fc400078ec0ff */
[----:B------:R-:W-:Y:S02]  /*0870*/  LOP3.LUT R109, R109, 0xffdfffff, RZ, 0xc0, !PT ;  /* 0xffdfffff6d6d7812 */ /* 0x000fe400078ec0ff */
[----:B------:R-:W-:Y:S01]  /*0880*/  ISETP.GT.U32.OR P0, PT, R0, 0x341, P0 ;  /* 0x000003410000780c */ /* 0x000fe20000704470 */
[----:B------:R-:W-:Y:S01]  /*0890*/  IMAD R0, R104, 0x8, R55 ;  /* 0x0000000868007824 */ /* 0x000fe200078e0237 */
[----:B------:R-:W-:Y:S02]  /*08a0*/  @P1 LOP3.LUT R109, R109, 0x200000, RZ, 0xfc, !PT ;  /* 0x002000006d6d1812 */ /* 0x000fe400078efcff */
[----:B------:R-:W-:Y:S02]  /*08b0*/  ISETP.GT.U32.AND P1, PT, R7, 0x5f, PT ;  /* 0x0000005f0700780c */ /* 0x000fe40003f24070 */
[----:B------:R-:W-:Y:S02]  /*08c0*/  LOP3.LUT R8, R4, 0xffff, RZ, 0xc0, !PT ;  /* 0x0000ffff04087812 */ /* 0x000fe400078ec0ff */
[----:B------:R-:W-:Y:S01]  /*08d0*/  ISETP.GT.U32.OR P1, PT, R0, 0x1f, P1 ;  /* 0x0000001f0000780c */ /* 0x000fe20000f24470 */
[----:B------:R-:W-:Y:S01]  /*08e0*/  VIADD R0, R5, 0x1c ;  /* 0x0000001c05007836 */ /* 0x000fe20000000000 */
[----:B------:R-:W-:-:S02]  /*08f0*/  LOP3.LUT R7, R33, 0xffff, RZ, 0xc0, !PT ;  /* 0x0000ffff21077812 */ /* 0x000fc400078ec0ff */
[----:B------:R-:W-:Y:S02]  /*0900*/  SHF.R.U32.HI R52, RZ, 0x10, R52 ;  /* 0x00000010ff347819 */ /* 0x000fe40000011634 */
[----:B------:R-:W-:Y:S01]  /*0910*/  LOP3.LUT R6, R0, 0xffff, RZ, 0xc0, !PT ;  /* 0x0000ffff00067812 */ /* 0x000fe200078ec0ff */
[----:B------:R-:W-:Y:S01]  /*0920*/  IMAD R21, R7, 0x2f69, RZ ;  /* 0x00002f6907157824 */ /* 0x000fe200078e02ff */
[----:B------:R-:W-:Y:S02]  /*0930*/  LOP3.LUT R14, R39, 0xffff, RZ, 0xc0, !PT ;  /* 0x0000ffff270e7812 */ /* 0x000fe400078ec0ff */
[----:B------:R-:W-:Y:S01]  /*0940*/  SHF.R.U32.HI R54, RZ, 0x13, R54 ;  /* 0x00000013ff367819 */ /* 0x000fe20000011636 */
[----:B------:R-:W-:Y:S01]  /*0950*/  IMAD R6, R6, 0x2f69, RZ ;  /* 0x00002f6906067824 */ /* 0x000fe200078e02ff */
[----:B------:R-:W-:Y:S01]  /*0960*/  SHF.R.U32.HI R21, RZ, 0x10, R21 ;  /* 0x00000010ff157819 */ /* 0x000fe20000011615 */
[----:B------:R-:W-:Y:S01]  /*0970*/  IMAD R14, R14, 0x2f69, RZ ;  /* 0x00002f690e0e7824 */ /* 0x000fe200078e02ff */
[----:B------:R-:W-:-:S02]  /*0980*/  LOP3.LUT P2, RZ, R102, R37, RZ, 0xfc, !PT ;  /* 0x0000002566ff7212 */ /* 0x000fc4000784fcff */
[----:B------:R-:W-:Y:S01]  /*0990*/  SHF.R.U32.HI R61, RZ, 0x10, R6 ;  /* 0x00000010ff3d7819 */ /* 0x000fe20000011606 */
[----:B------:R-:W-:Y:S01]  /*09a0*/  IMAD R6, R8, 0x2f69, RZ ;  /* 0x00002f6908067824 */ /* 0x000fe200078e02ff */
[----:B------:R-:W-:Y:S01]  /*09b0*/  SHF.R.U32.HI R44, RZ, 0x10, R14 ;  /* 0x00000010ff2c7819 */ /* 0x000fe2000001160e */
[----:B------:R-:W-:Y:S01]  /*09c0*/  IMAD.MOV R11, RZ, RZ, -R21 ;  /* 0x000000ffff0b7224 */ /* 0x000fe200078e0a15 */
[----:B------:R-:W-:Y:S01]  /*09d0*/  PLOP3.LUT P0, PT, P1, P0, PT, 0xf8, 0x8f ;  /* 0x00000000008f781c */ /* 0x000fe20000f01f70 */
[----:B------:R-:W-:Y:S01]  /*09e0*/  IMAD.MOV R9, RZ, RZ, -R61 ;  /* 0x000000ffff097224 */ /* 0x000fe200078e0a3d */
[----:B------:R-:W-:Y:S02]  /*09f0*/  SHF.R.U32.HI R6, RZ, 0x10, R6 ;  /* 0x00000010ff067819 */ /* 0x000fe40000011606 */
[----:B------:R-:W-:Y:S02]  /*0a00*/  LOP3.LUT R109, R109, 0xdfffffff, RZ, 0xc0, !PT ;  /* 0xdfffffff6d6d7812 */ /* 0x000fe400078ec0ff */
[----:B------:R-:W-:Y:S01]  /*0a10*/  PRMT R9, R9, 0x7710, RZ ;  /* 0x0000771009097816 */ /* 0x000fe200000000ff */
[----:B------:R-:W-:Y:S01]  /*0a20*/  IMAD.MOV R8, RZ, RZ, -R6 ;  /* 0x000000ffff087224 */ /* 0x000fe200078e0a06 */
[----:B------:R-:W-:-:S03]  /*0a30*/  ISETP.GT.U32.OR P2, PT, R65, 0x7, !P2 ;  /* 0x000000074100780c */ /* 0x000fc60005744470 */
[----:B------:R-:W-:Y:S01]  /*0a40*/  IMAD.IADD R0, R0, 0x1, R9 ;  /* 0x0000000100007824 */ /* 0x000fe200078e0209 */
[----:B------:R-:W-:Y:S02]  /*0a50*/  PRMT R9, R8, 0x7710, RZ ;  /* 0x0000771008097816 */ /* 0x000fe400000000ff */
[----:B------:R-:W-:Y:S02]  /*0a60*/  @P0 LOP3.LUT R109, R109, 0x20000000, RZ, 0xfc, !PT ;  /* 0x200000006d6d0812 */ /* 0x000fe400078efcff */
[----:B------:R-:W-:Y:S01]  /*0a70*/  LOP3.LUT R8, R0, 0xffff, RZ, 0xc0, !PT ;  /* 0x0000ffff00087812 */ /* 0x000fe200078ec0ff */
[----:B------:R-:W-:Y:S01]  /*0a80*/  IMAD.IADD R4, R4, 0x1, R9 ;  /* 0x0000000104047824 */ /* 0x000fe200078e0209 */
[----:B------:R-:W-:Y:S02]  /*0a90*/  PRMT R0, R11, 0x7710, RZ ;  /* 0x000077100b007816 */ /* 0x000fe400000000ff */
[----:B------:R-:W-:Y:S01]  /*0aa0*/  LEA.HI R61, R8, R61, RZ, 0x1f ;  /* 0x0000003d083d7211 */ /* 0x000fe200078ff8ff */
[----:B------:R-:W-:Y:S01]  /*0ab0*/  IMAD.MOV R8, RZ, RZ, -R60 ;  /* 0x000000ffff087224 */ /* 0x000fe200078e0a3c */
[----:B------:R-:W-:Y:S01]  /*0ac0*/  LOP3.LUT R9, R4, 0xffff, RZ, 0xc0, !PT ;  /* 0x0000ffff04097812 */ /* 0x000fe200078ec0ff */
[----:B------:R-:W-:Y:S01]  /*0ad0*/  IMAD.IADD R0, R33, 0x1, R0 ;  /* 0x0000000121007824 */ /* 0x000fe200078e0200 */
[----:B------:R-:W-:-:S02]  /*0ae0*/  LOP3.LUT R61, R61, 0xffff, RZ, 0xc0, !PT ;  /* 0x0000ffff3d3d7812 */ /* 0x000fc400078ec0ff */
[----:B------:R-:W-:Y:S02]  /*0af0*/  PRMT R8, R8, 0x7710, RZ ;  /* 0x0000771008087816 */ /* 0x000fe400000000ff */
[----:B------:R-:W-:Y:S02]  /*0b00*/  LOP3.LUT R4, R0, 0xffff, RZ, 0xc0, !PT ;  /* 0x0000ffff00047812 */ /* 0x000fe400078ec0ff */
[----:B------:R-:W-:Y:S01]  /*0b10*/  LEA.HI R0, R9, R6, RZ, 0x1f ;  /* 0x0000000609007211 */ /* 0x000fe200078ff8ff */
[----:B------:R-:W-:Y:S01]  /*0b20*/  IMAD.MOV R9, RZ, RZ, -R59 ;  /* 0x000000ffff097224 */ /* 0x000fe200078e0a3b */
[----:B------:R-:W-:Y:S02]  /*0b30*/  LEA.HI R21, R4, R21, RZ, 0x1f ;  /* 0x0000001504157211 */ /* 0x000fe400078ff8ff */
[----:B------:R-:W-:Y:S02]  /*0b40*/  SHF.R.U32.HI R61, RZ, 0x4, R61 ;  /* 0x00000004ff3d7819 */ /* 0x000fe4000001163d */
[----:B------:R-:W-:-:S02]  /*0b50*/  PRMT R9, R9, 0x7710, RZ ;  /* 0x0000771009097816 */ /* 0x000fc400000000ff */
[----:B------:R-:W-:Y:S02]  /*0b60*/  LOP3.LUT R21, R21, 0xffff, RZ, 0xc0, !PT ;  /* 0x0000ffff15157812 */ /* 0x000fe400078ec0ff */
[----:B------:R-:W-:Y:S01]  /*0b70*/  LOP3.LUT R77, R61, 0xffff, RZ, 0xc0, !PT ;  /* 0x0000ffff3d4d7812 */ /* 0x000fe200078ec0ff */
[----:B------:R-:W-:Y:S01]  /*0b80*/  IMAD.IADD R4, R10, 0x1, R9 ;  /* 0x000000010a047824 */ /* 0x000fe200078e0209 */
[----:B------:R-:W-:Y:S01]  /*0b90*/  SHF.R.U32.HI R105, RZ, 0x4, R21 ;  /* 0x00000004ff697819 */ /* 0x000fe20000011615 */
[----:B------:R-:W-:Y:S01]  /*0ba0*/  IMAD.MOV R9, RZ, RZ, -R57 ;  /* 0x000000ffff097224 */ /* 0x000fe200078e0a39 */
[----:B------:R-:W-:Y:S02]  /*0bb0*/  LOP3.LUT R21, R0, 0xffff, RZ, 0xc0, !PT ;  /* 0x0000ffff00157812 */ /* 0x000fe400078ec0ff */
[----:B------:R-:W-:Y:S01]  /*0bc0*/  LOP3.LUT R6, R4, 0xffff, RZ, 0xc0, !PT ;  /* 0x0000ffff04067812 */ /* 0x000fe200078ec0ff */
[----:B------:R-:W-:Y:S01]  /*0bd0*/  IMAD.IADD R4, R49, 0x1, R8 ;  /* 0x0000000131047824 */ /* 0x000fe200078e0208 */
[----:B------:R-:W-:-:S02]  /*0be0*/  LOP3.LUT R8, R40, 0xffff, RZ, 0xc0, !PT ;  /* 0x0000ffff28087812 */ /* 0x000fc400078ec0ff */
[----:B------:R-:W-:Y:S02]  /*0bf0*/  LEA.HI R59, R6, R59, RZ, 0x1f ;  /* 0x0000003b063b7211 */ /* 0x000fe400078ff8ff */
[----:B------:R-:W-:Y:S01]  /*0c00*/  PRMT R6, R9, 0x7710, RZ ;  /* 0x0000771009067816 */ /* 0x000fe200000000ff */
[----:B------:R-:W-:Y:S01]  /*0c10*/  IMAD R8, R8, 0x2f69, RZ ;  /* 0x00002f6908087824 */ /* 0x000fe200078e02ff */
[----:B------:R-:W-:Y:S02]  /*0c20*/  LOP3.LUT R9, R4, 0xffff, RZ, 0xc0, !PT ;  /* 0x0000ffff04097812 */ /* 0x000fe400078ec0ff */
[----:B------:R-:W-:Y:S01]  /*0c30*/  LOP3.LUT R59, R59, 0xffff, RZ, 0xc0, !PT ;  /* 0x0000ffff3b3b7812 */ /* 0x000fe200078ec0ff */
[----:B------:R-:W-:Y:S01]  /*0c40*/  IMAD.IADD R4, R15, 0x1, R6 ;  /* 0x000000010f047824 */ /* 0x000fe200078e0206 */
[----:B------:R-:W-:Y:S01]  /*0c50*/  LEA.HI R60, R9, R60, RZ, 0x1f ;  /* 0x0000003c093c7211 */ /* 0x000fe200078ff8ff */
[----:B------:R-:W-:Y:S01]  /*0c60*/  IMAD.MOV R6, RZ, RZ, -R56 ;  /* 0x000000ffff067224 */ /* 0x000fe200078e0a38 */
[----:B------:R-:W-:Y:S01]  /*0c70*/  SHF.R.U32.HI R48, RZ, 0x10, R8 ;  /* 0x00000010ff307819 */ /* 0x000fe20000011608 */
[----:B------:R-:W-:Y:S01]  /*0c80*/  IMAD.MOV R9, RZ, RZ, -R51 ;  /* 0x000000ffff097224 */ /* 0x000fe200078e0a33 */
[----:B------:R-:W-:-:S02]  /*0c90*/  LOP3.LUT R4, R4, 0xffff, RZ, 0xc0, !PT ;  /* 0x0000ffff04047812 */ /* 0x000fc400078ec0ff */
[----:B------:R-:W-:Y:S02]  /*0ca0*/  PRMT R6, R6, 0x7710, RZ ;  /* 0x0000771006067816 */ /* 0x000fe400000000ff */
[----:B------:R-:W-:Y:S02]  /*0cb0*/  PRMT R9, R9, 0x7710, RZ ;  /* 0x0000771009097816 */ /* 0x000fe400000000ff */
[----:B------:R-:W-:Y:S01]  /*0cc0*/  LEA.HI R57, R4, R57, RZ, 0x1f ;  /* 0x0000003904397211 */ /* 0x000fe200078ff8ff */
[----:B------:R-:W-:Y:S01]  /*0cd0*/  IMAD.IADD R4, R25, 0x1, R6 ;  /* 0x0000000119047824 */ /* 0x000fe200078e0206 */
[----:B------:R-:W-:Y:S01]  /*0ce0*/  LOP3.LUT R8, R35, 0xffff, RZ, 0xc0, !PT ;  /* 0x0000ffff23087812 */ /* 0x000fe200078ec0ff */
[----:B------:R-:W-:Y:S01]  /*0cf0*/  IMAD.IADD R6, R26, 0x1, R9 ;  /* 0x000000011a067824 */ /* 0x000fe200078e0209 */
[----:B------:R-:W-:Y:S02]  /*0d00*/  LOP3.LUT R0, R60, 0xffff, RZ, 0xc0, !PT ;  /* 0x0000ffff3c007812 */ /* 0x000fe400078ec0ff */
[----:B------:R-:W-:Y:S01]  /*0d10*/  LOP3.LUT R9, R4, 0xffff, RZ, 0xc0, !PT ;  /* 0x0000ffff04097812 */ /* 0x000fe200078ec0ff */
[----:B------:R-:W-:Y:S01]  /*0d20*/  IMAD R8, R8, 0x2f69, RZ ;  /* 0x00002f6908087824 */ /* 0x000fe200078e02ff */
[----:B------:R-:W-:-:S02]  /*0d30*/  LOP3.LUT R6, R6, 0xffff, RZ, 0xc0, !PT ;  /* 0x0000ffff06067812 */ /* 0x000fc400078ec0ff */
[----:B------:R-:W-:Y:S02]  /*0d40*/  LOP3.LUT R4, R46, 0xffff, RZ, 0xc0, !PT ;  /* 0x0000ffff2e047812 */ /* 0x000fe400078ec0ff */
[----:B------:R-:W-:Y:S02]  /*0d50*/  LEA.HI R51, R6, R51, RZ, 0x1f ;  /* 0x0000003306337211 */ /* 0x000fe400078ff8ff */
[----:B------:R-:W-:Y:S01]  /*0d60*/  LOP3.LUT R6, R45, 0xffff, RZ, 0xc0, !PT ;  /* 0x0000ffff2d067812 */ /* 0x000fe200078ec0ff */
[----:B------:R-:W-:Y:S01]  /*0d70*/  IMAD R4, R4, 0x2f69, RZ ;  /* 0x00002f6904047824 */ /* 0x000fe200078e02ff */
[----:B------:R-:W-:Y:S01]  /*0d80*/  LEA.HI R56, R9, R56, RZ, 0x1f ;  /* 0x0000003809387211 */ /* 0x000fe200078ff8ff */
[----:B------:R-:W-:Y:S01]  /*0d90*/  IMAD.MOV R9, RZ, RZ, -R52 ;  /* 0x000000ffff097224 */ /* 0x000fe200078e0a34 */
[----:B------:R-:W-:Y:S01]  /*0da0*/  SHF.R.U32.HI R43, RZ, 0x10, R8 ;  /* 0x00000010ff2b7819 */ /* 0x000fe20000011608 */
[----:B------:R-:W-:Y:S01]  /*0db0*/  IMAD R6, R6, 0x2f69, RZ ;  /* 0x00002f6906067824 */ /* 0x000fe200078e02ff */
[----:B------:R-:W-:-:S02]  /*0dc0*/  SHF.R.U32.HI R53, RZ, 0x10, R4 ;  /* 0x00000010ff357819 */ /* 0x000fc40000011604 */
[----:B------:R-:W-:Y:S02]  /*0dd0*/  PRMT R4, R9, 0x7710, RZ ;  /* 0x0000771009047816 */ /* 0x000fe400000000ff */
[----:B------:R-:W-:Y:S01]  /*0de0*/  SHF.R.U32.HI R50, RZ, 0x10, R6 ;  /* 0x00000010ff327819 */ /* 0x000fe20000011606 */
[----:B------:R-:W-:Y:S01]  /*0df0*/  IMAD.MOV R11, RZ, RZ, -R53 ;  /* 0x000000ffff0b7224 */ /* 0x000fe200078e0a35 */
[----:B------:R-:W-:Y:S01]  /*0e00*/  SHF.R.U32.HI R97, RZ, 0x4, R59 ;  /* 0x00000004ff617819 */ /* 0x000fe2000001163b */
[----:B------:R-:W-:Y:S01]  /*0e10*/  IMAD.IADD R4, R47, 0x1, R4 ;  /* 0x000000012f047824 */ /* 0x000fe200078e0204 */
[----:B------:R-:W-:Y:S01]  /*0e20*/  PRMT R59, R105, 0x9910, RZ ;  /* 0x00009910693b7816 */ /* 0x000fe200000000ff */
[----:B------:R-:W-:Y:S01]  /*0e30*/  IMAD.MOV R6, RZ, RZ, -R50 ;  /* 0x000000ffff067224 */ /* 0x000fe200078e0a32 */
[----:B------:R-:W-:Y:S02]  /*0e40*/  PRMT R11, R11, 0x7710, RZ ;  /* 0x000077100b0b7816 */ /* 0x000fe400000000ff */
[----:B------:R-:W-:-:S02]  /*0e50*/  LOP3.LUT R9, R4, 0xffff, RZ, 0xc0, !PT ;  /* 0x0000ffff04097812 */ /* 0x000fc400078ec0ff */
[----:B------:R-:W-:Y:S01]  /*0e60*/  PRMT R6, R6, 0x7710, RZ ;  /* 0x0000771006067816 */ /* 0x000fe200000000ff */
[----:B------:R-:W-:Y:S01]  /*0e70*/  IMAD.IADD R4, R46, 0x1, R11 ;  /* 0x000000012e047824 */ /* 0x000fe200078e020b */
[----:B------:R-:W-:Y:S01]  /*0e80*/  LEA.HI R52, R9, R52, RZ, 0x1f ;  /* 0x0000003409347211 */ /* 0x000fe200078ff8ff */
[----:B------:R-:W-:Y:S01]  /*0e90*/  IMAD.MOV R11, RZ, RZ, -R48 ;  /* 0x000000ffff0b7224 */ /* 0x000fe200078e0a30 */
[----:B------:R-:W-:Y:S01]  /*0ea0*/  SHF.R.U32.HI R0, RZ, 0x4, R0 ;  /* 0x00000004ff007819 */ /* 0x000fe20000011600 */
[----:B------:R-:W-:Y:S01]  /*0eb0*/  IMAD.IADD R6, R45, 0x1, R6 ;  /* 0x000000012d067824 */ /* 0x000fe200078e0206 */
[----:B------:R-:W-:Y:S02]  /*0ec0*/  LOP3.LUT R4, R4, 0xffff, RZ, 0xc0, !PT ;  /* 0x0000ffff04047812 */ /* 0x000fe400078ec0ff */
[----:B------:R-:W-:Y:S02]  /*0ed0*/  PRMT R11, R11, 0x7710, RZ ;  /* 0x000077100b0b7816 */ /* 0x000fe400000000ff */
[----:B------:R-:W-:Y:S01]  /*0ee0*/  LOP3.LUT R9, R6, 0xffff, RZ, 0xc0, !PT ;  /* 0x0000ffff06097812 */ /* 0x000fe200078ec0ff */
[----:B------:R-:W-:Y:S01]  /*0ef0*/  IMAD.MOV R6, RZ, RZ, -R44 ;  /* 0x000000ffff067224 */ /* 0x000fe200078e0a2c */
[----:B------:R-:W-:Y:S01]  /*0f00*/  LEA.HI R53, R4, R53, RZ, 0x1f ;  /* 0x0000003504357211 */ /* 0x000fe200078ff8ff */
[----:B------:R-:W-:Y:S01]  /*0f10*/  IMAD.IADD R4, R40, 0x1, R11 ;  /* 0x0000000128047824 */ /* 0x000fe200078e020b */
[----:B------:R-:W-:-:S02]  /*0f20*/  LEA.HI R50, R9, R50, RZ, 0x1f ;  /* 0x0000003209327211 */ /* 0x000fc400078ff8ff */
[----:B------:R-:W-:Y:S02]  /*0f30*/  PRMT R6, R6, 0x7710, RZ ;  /* 0x0000771006067816 */ /* 0x000fe400000000ff */
[----:B------:R-:W-:Y:S02]  /*0f40*/  LOP3.LUT R9, R4, 0xffff, RZ, 0xc0, !PT ;  /* 0x0000ffff04097812 */ /* 0x000fe400078ec0ff */
[----:B------:R-:W-:Y:S01]  /*0f50*/  LOP3.LUT R4, R36, 0xffff, RZ, 0xc0, !PT ;  /* 0x0000ffff24047812 */ /* 0x000fe200078ec0ff */
[----:B------:R-:W-:Y:S01]  /*0f60*/  IMAD.IADD R6, R39, 0x1, R6 ;  /* 0x0000000127067824 */ /* 0x000fe200078e0206 */
[----:B------:R-:W-:Y:S02]  /*0f70*/  LEA.HI R48, R9, R48, RZ, 0x1f ;  /* 0x0000003009307211 */ /* 0x000fe400078ff8ff */
[----:B------:R-:W-:Y:S01]  /*0f80*/  PRMT R60, R97, 0x9910, RZ ;  /* 0x00009910613c7816 */ /* 0x000fe200000000ff */
[----:B------:R-:W-:Y:S01]  /*0f90*/  IMAD R4, R4, 0x2f69, RZ ;  /* 0x00002f6904047824 */ /* 0x000fe200078e02ff */
[----:B------:R-:W-:-:S02]  /*0fa0*/  LOP3.LUT R11, R6, 0xffff, RZ, 0xc0, !PT ;  /* 0x0000ffff060b7812 */ /* 0x000fc400078ec0ff */
[----:B------:R-:W-:Y:S02]  /*0fb0*/  LOP3.LUT R6, R31, 0xffff, RZ, 0xc0, !PT ;  /* 0x0000ffff1f067812 */ /* 0x000fe400078ec0ff */
[----:B------:R-:W-:Y:S02]  /*0fc0*/  SHF.R.U32.HI R42, RZ, 0x10, R4 ;  /* 0x00000010ff2a7819 */ /* 0x000fe40000011604 */
[----:B------:R-:W-:Y:S01]  /*0fd0*/  LOP3.LUT R4, R27, 0xffff, RZ, 0xc0, !PT ;  /* 0x0000ffff1b047812 */ /* 0x000fe200078ec0ff */
[----:B------:R-:W-:Y:S01]  /*0fe0*/  IMAD R6, R6, 0x2f69, RZ ;  /* 0x00002f6906067824 */ /* 0x000fe200078e02ff */
[----:B------:R-:W-:Y:S01]  /*0ff0*/  LEA.HI R44, R11, R44, RZ, 0x1f ;  /* 0x0000002c0b2c7211 */ /* 0x000fe200078ff8ff */
[----:B------:R-:W-:Y:S01]  /*1000*/  IMAD.MOV R9, RZ, RZ, -R42 ;  /* 0x000000ffff097224 */ /* 0x000fe200078e0a2a */
[----:B------:R-:W-:Y:S01]  /*1010*/  LOP3.LUT R11, R23, 0xffff, RZ, 0xc0, !PT ;  /* 0x0000ffff170b7812 */ /* 0x000fe200078ec0ff */
[----:B------:R-:W-:Y:S01]  /*1020*/  IMAD R38, R4, 0x2f69, RZ ;  /* 0x00002f6904267824 */ /* 0x000fe200078e02ff */
[----:B------:R-:W-:Y:S01]  /*1030*/  SHF.R.U32.HI R41, RZ, 0x10, R6 ;  /* 0x00000010ff297819 */ /* 0x000fe20000011606 */
[----:B------:R-:W-:Y:S01]  /*1040*/  IMAD.MOV R6, RZ, RZ, -R43 ;  /* 0x000000ffff067224 */ /* 0x000fe200078e0a2b */
[----:B------:R-:W-:Y:S01]  /*1050*/  PRMT R9, R9, 0x7710, RZ ;  /* 0x0000771009097816 */ /* 0x000fe200000000ff */
[----:B------:R-:W-:Y:S01]  /*1060*/  IMAD R11, R11, 0x2f69, RZ ;  /* 0x00002f690b0b7824 */ /* 0x000fe200078e02ff */
[----:B------:R-:W-:Y:S01]  /*1070*/  SHF.R.U32.HI R38, RZ, 0x10, R38 ;  /* 0x00000010ff267819 */ /* 0x000fe20000011626 */
[----:B------:R-:W-:Y:S01]  /*1080*/  IMAD.MOV R8, RZ, RZ, -R41 ;  /* 0x000000ffff087224 */ /* 0x000fe200078e0a29 */
[----:B------:R-:W-:Y:S01]  /*1090*/  PRMT R6, R6, 0x7710, RZ ;  /* 0x0000771006067816 */ /* 0x000fe200000000ff */
[----:B------:R-:W-:Y:S01]  /*10a0*/  IMAD.IADD R4, R36, 0x1, R9 ;  /* 0x0000000124047824 */ /* 0x000fe200078e0209 */
[----:B------:R-:W-:-:S02]  /*10b0*/  SHF.R.U32.HI R32, RZ, 0x10, R11 ;  /* 0x00000010ff207819 */ /* 0x000fc4000001160b */
[----:B------:R-:W-:Y:S01]  /*10c0*/  PRMT R8, R8, 0x7710, RZ ;  /* 0x0000771008087816 */ /* 0x000fe200000000ff */
[----:B------:R-:W-:Y:S01]  /*10d0*/  IMAD.IADD R6, R35, 0x1, R6 ;  /* 0x0000000123067824 */ /* 0x000fe200078e0206 */
[----:B------:R-:W-:Y:S02]  /*10e0*/  LOP3.LUT R9, R4, 0xffff, RZ, 0xc0, !PT ;  /* 0x0000ffff04097812 */ /* 0x000fe400078ec0ff */
[----:B------:R-:W-:Y:S01]  /*10f0*/  LOP3.LUT R11, R20, 0xffff, RZ, 0xc0, !PT ;  /* 0x0000ffff140b7812 */ /* 0x000fe200078ec0ff */
[----:B------:R-:W-:Y:S01]  /*1100*/  IMAD.IADD R4, R31, 0x1, R8 ;  /* 0x000000011f047824 */ /* 0x000fe200078e0208 */
[----:B------:R-:W-:Y:S02]  /*1110*/  LOP3.LUT R6, R6, 0xffff, RZ, 0xc0, !PT ;  /* 0x0000ffff06067812 */ /* 0x000fe400078ec0ff */
[----:B------:R-:W-:Y:S01]  /*1120*/  LOP3.LUT R8, R22, 0xffff, RZ, 0xc0, !PT ;  /* 0x0000ffff16087812 */ /* 0x000fe200078ec0ff */
[----:B------:R-:W-:Y:S01]  /*1130*/  IMAD R28, R11, 0x2f69, RZ ;  /* 0x00002f690b1c7824 */ /* 0x000fe200078e02ff */
[----:B------:R-:W-:Y:S01]  /*1140*/  LEA.HI R43, R6, R43, RZ, 0x1f ;  /* 0x0000002b062b7211 */ /* 0x000fe200078ff8ff */
[----:B------:R-:W-:Y:S01]  /*1150*/  IMAD.MOV R6, RZ, RZ, -R38 ;  /* 0x000000ffff067224 */ /* 0x000fe200078e0a26 */
[----:B------:R-:W-:Y:S01]  /*1160*/  LOP3.LUT R4, R4, 0xffff, RZ, 0xc0, !PT ;  /* 0x0000ffff04047812 */ /* 0x000fe200078ec0ff */
[----:B------:R-:W-:Y:S01]  /*1170*/  IMAD R8, R8, 0x2f69, RZ ;  /* 0x00002f6908087824 */ /* 0x000fe200078e02ff */
[----:B------:R-:W-:Y:S01]  /*1180*/  LEA.HI R42, R9, R42, RZ, 0x1f ;  /* 0x0000002a092a7211 */ /* 0x000fe200078ff8ff */
[----:B------:R-:W-:Y:S01]  /*1190*/  VIADD R11, R5, 0x15 ;  /* 0x00000015050b7836 */ /* 0x000fe20000000000 */
[----:B------:R-:W-:-:S02]  /*11a0*/  LEA.HI R41, R4, R41, RZ, 0x1f ;  /* 0x0000002904297211 */ /* 0x000fc400078ff8ff */
[----:B------:R-:W-:Y:S01]  /*11b0*/  PRMT R4, R6, 0x7710, RZ ;  /* 0x0000771006047816 */ /* 0x000fe200000000ff */
[----:B------:R-:W-:Y:S01]  /*11c0*/  IMAD.MOV R6, RZ, RZ, -R32 ;  /* 0x000000ffff067224 */ /* 0x000fe200078e0a20 */
[----:B------:R-:W-:Y:S02]  /*11d0*/  SHF.R.U32.HI R30, RZ, 0x10, R8 ;  /* 0x00000010ff1e7819 */ /* 0x000fe40000011608 */
[----:B------:R-:W-:Y:S01]  /*11e0*/  SHF.R.U32.HI R28, RZ, 0x10, R28 ;  /* 0x00000010ff1c7819 */ /* 0x000fe2000001161c */
[----:B------:R-:W-:Y:S01]  /*11f0*/  IMAD.IADD R4, R27, 0x1, R4 ;  /* 0x000000011b047824 */ /* 0x000fe200078e0204 */
[----:B------:R-:W-:Y:S01]  /*1200*/  PRMT R6, R6, 0x7710, RZ ;  /* 0x0000771006067816 */ /* 0x000fe200000000ff */
[----:B------:R-:W-:Y:S01]  /*1210*/  IMAD.MOV R19, RZ, RZ, -R30 ;  /* 0x000000ffff137224 */ /* 0x000fe200078e0a1e */
[----:B------:R-:W-:Y:S01]  /*1220*/  LOP3.LUT R14, R11, 0xffff, RZ, 0xc0, !PT ;  /* 0x0000ffff0b0e7812 */ /* 0x000fe200078ec0ff */
[----:B------:R-:W-:Y:S01]  /*1230*/  IMAD.MOV R63, RZ, RZ, -R28 ;  /* 0x000000ffff3f7224 */ /* 0x000fe200078e0a1c */
[----:B------:R-:W-:Y:S01]  /*1240*/  LOP3.LUT R9, R4, 0xffff, RZ, 0xc0, !PT ;  /* 0x0000ffff04097812 */ /* 0x000fe200078ec0ff */
[----:B------:R-:W-:Y:S01]  /*1250*/  IMAD.IADD R4, R23, 0x1, R6 ;  /* 0x0000000117047824 */ /* 0x000fe200078e0206 */
[----:B------:R-:W-:Y:S01]  /*1260*/  LOP3.LUT R6, R17, 0xffff, RZ, 0xc0, !PT ;  /* 0x0000ffff11067812 */ /* 0x000fe200078ec0ff */
[----:B------:R-:W-:Y:S01]  /*1270*/  IMAD R14, R14, 0x2f69, RZ ;  /* 0x00002f690e0e7824 */ /* 0x000fe200078e02ff */
[----:B------:R-:W-:-:S02]  /*1280*/  LEA.HI R38, R9, R38, RZ, 0x1f ;  /* 0x0000002609267211 */ /* 0x000fc400078ff8ff */
[----:B------:R-:W-:Y:S01]  /*1290*/  LOP3.LUT R9, R4, 0xffff, RZ, 0xc0, !PT ;  /* 0x0000ffff04097812 */ /* 0x000fe200078ec0ff */
[----:B------:R-:W-:Y:S01]  /*12a0*/  IMAD R6, R6, 0x2f69, RZ ;  /* 0x00002f6906067824 */ /* 0x000fe200078e02ff */
[----:B------:R-:W-:Y:S02]  /*12b0*/  PRMT R19, R19, 0x7710, RZ ;  /* 0x0000771013137816 */ /* 0x000fe400000000ff */
[----:B------:R-:W-:Y:S01]  /*12c0*/  LEA.HI R32, R9, R32, RZ, 0x1f ;  /* 0x0000002009207211 */ /* 0x000fe200078ff8ff */
[----:B------:R-:W-:Y:S01]  /*12d0*/  VIADD R9, R5, 0x16 ;  /* 0x0000001605097836 */ /* 0x000fe20000000000 */
[----:B------:R-:W-:Y:S01]  /*12e0*/  SHF.R.U32.HI R29, RZ, 0x10, R6 ;  /* 0x00000010ff1d7819 */ /* 0x000fe20000011606 */
[----:B------:R-:W-:Y:S01]  /*12f0*/  IMAD.IADD R4, R22, 0x1, R19 ;  /* 0x0000000116047824 */ /* 0x000fe200078e0213 */
[----:B------:R-:W-:Y:S02]  /*1300*/  PRMT R63, R63, 0x7710, RZ ;  /* 0x000077103f3f7816 */ /* 0x000fe400000000ff */
[----:B------:R-:W-:Y:S01]  /*1310*/  LOP3.LUT R16, R9, 0xffff, RZ, 0xc0, !PT ;  /* 0x0000ffff09107812 */ /* 0x000fe200078ec0ff */
[----:B------:R-:W-:Y:S01]  /*1320*/  IMAD.MOV R8, RZ, RZ, -R29 ;  /* 0x000000ffff087224 */ /* 0x000fe200078e0a1d */
[----:B------:R-:W-:Y:S01]  /*1330*/  SHF.R.U32.HI R24, RZ, 0x10, R14 ;  /* 0x00000010ff187819 */ /* 0x000fe2000001160e */
[----:B------:R-:W-:Y:S01]  /*1340*/  IMAD.IADD R6, R20, 0x1, R63 ;  /* 0x0000000114067824 */ /* 0x000fe200078e023f */
[----:B------:R-:W-:Y:S01]  /*1350*/  LOP3.LUT R19, R4, 0xffff, RZ, 0xc0, !PT ;  /* 0x0000ffff04137812 */ /* 0x000fe200078ec0ff */
[----:B------:R-:W-:Y:S01]  /*1360*/  IMAD R16, R16, 0x2f69, RZ ;  /* 0x00002f6910107824 */ /* 0x000fe200078e02ff */
[----:B------:R-:W-:Y:S01]  /*1370*/  PRMT R8, R8, 0x7710, RZ ;  /* 0x0000771008087816 */ /* 0x000fe200000000ff */
[----:B------:R-:W-:Y:S01]  /*1380*/  IMAD.MOV R14, RZ, RZ, -R24 ;  /* 0x000000ffff0e7224 */ /* 0x000fe200078e0a18 */
[----:B------:R-:W-:Y:S01]  /*1390*/  LOP3.LUT R63, R6, 0xffff, RZ, 0xc0, !PT ;  /* 0x0000ffff063f7812 */ /* 0x000fe200078ec0ff */
[----:B------:R-:W-:Y:S01]  /*13a0*/  VIADD R6, R5, 0x18 ;  /* 0x0000001805067836 */ /* 0x000fe20000000000 */
[----:B------:R-:W-:Y:S01]  /*13b0*/  SHF.R.U32.HI R16, RZ, 0x10, R16 ;  /* 0x00000010ff107819 */ /* 0x000fe20000011610 */
[----:B------:R-:W-:Y:S01]  /*13c0*/  IMAD.IADD R4, R17, 0x1, R8 ;  /* 0x0000000111047824 */ /* 0x000fe200078e0208 */
[----:B------:R-:W-:Y:S01]  /*13d0*/  PRMT R14, R14, 0x7710, RZ ;  /* 0x000077100e0e7816 */ /* 0x000fe200000000ff */
[----:B------:R-:W-:Y:S01]  /*13e0*/  VIADD R8, R5, 0x17 ;  /* 0x0000001705087836 */ /* 0x000fe20000000000 */
[----:B------:R-:W-:Y:S01]  /*13f0*/  LEA.HI R30, R19, R30, RZ, 0x1f ;  /* 0x0000001e131e7211 */ /* 0x000fe200078ff8ff */
[----:B------:R-:W-:Y:S01]  /*1400*/  IMAD.MOV R18, RZ, RZ, -R16 ;  /* 0x000000ffff127224 */ /* 0x000fe200078e0a10 */
[----:B------:R-:W-:Y:S01]  /*1410*/  LOP3.LUT R4, R4, 0xffff, RZ, 0xc0, !PT ;  /* 0x0000ffff04047812 */ /* 0x000fe200078ec0ff */
[----:B------:R-:W-:Y:S01]  /*1420*/  IMAD.IADD R14, R11, 0x1, R14 ;  /* 0x000000010b0e7824 */ /* 0x000fe200078e020e */
[----:B------:R-:W-:-:S02]  /*1430*/  LOP3.LUT R19, R8, 0xffff, RZ, 0xc0, !PT ;  /* 0x0000ffff08137812 */ /* 0x000fc400078ec0ff */
[----:B------:R-:W-:Y:S01]  /*1440*/  LEA.HI R29, R4, R29, RZ, 0x1f ;  /* 0x0000001d041d7211 */ /* 0x000fe200078ff8ff */
[----:B------:R-:W-:Y:S01]  /*1450*/  VIADD R4, R5, 0x19 ;  /* 0x0000001905047836 */ /* 0x000fe20000000000 */
[----:B------:R-:W-:Y:S01]  /*1460*/  LEA.HI R28, R63, R28, RZ, 0x1f ;  /* 0x0000001c3f1c7211 */ /* 0x000fe200078ff8ff */
[----:B------:R-:W-:Y:S01]  /*1470*/  IMAD R64, R19, 0x2f69, RZ ;  /* 0x00002f6913407824 */ /* 0x000fe200078e02ff */
[----:B------:R-:W-:Y:S01]  /*1480*/  PRMT R18, R18, 0x7710, RZ ;  /* 0x0000771012127816 */ /* 0x000fe200000000ff */
[----:B------:R-:W-:Y:S01]  /*1490*/  VIADD R5, R5, 0x1a ;  /* 0x0000001a05057836 */ /* 0x000fe20000000000 */
[----:B------:R-:W-:Y:S02]  /*14a0*/  LOP3.LUT R63, R6, 0xffff, RZ, 0xc0, !PT ;  /* 0x0000ffff063f7812 */ /* 0x000fe400078ec0ff */
[----:B------:R-:W-:Y:S01]  /*14b0*/  LOP3.LUT R66, R4, 0xffff, RZ, 0xc0, !PT ;  /* 0x0000ffff04427812 */ /* 0x000fe200078ec0ff */
[----:B------:R-:W-:Y:S01]  /*14c0*/  IMAD.IADD R18, R9, 0x1, R18 ;  /* 0x0000000109127824 */ /* 0x000fe200078e0212 */
[----:B------:R-:W-:Y:S01]  /*14d0*/  LOP3.LUT R19, R14, 0xffff, RZ, 0xc0, !PT ;  /* 0x0000ffff0e137812 */ /* 0x000fe200078ec0ff */
[----:B------:R-:W-:Y:S01]  /*14e0*/  IMAD R14, R63, 0x2f69, RZ ;  /* 0x00002f693f0e7824 */ /* 0x000fe200078e02ff */
[----:B------:R-:W-:Y:S01]  /*14f0*/  LOP3.LUT R68, R5, 0xffff, RZ, 0xc0, !PT ;  /* 0x0000ffff05447812 */ /* 0x000fe200078ec0ff */
[----:B------:R-:W-:Y:S01]  /*1500*/  IMAD R66, R66, 0x2f69, RZ ;  /* 0x00002f6942427824 */ /* 0x000fe200078e02ff */
[----:B------:R-:W-:-:S02]  /*1510*/  LEA.HI R24, R19, R24, RZ, 0x1f ;  /* 0x0000001813187211 */ /* 0x000fc400078ff8ff */
[----:B------:R-:W-:Y:S01]  /*1520*/  LOP3.LUT R63, R18, 0xffff, RZ, 0xc0, !PT ;  /* 0x0000ffff123f7812 */ /* 0x000fe200078ec0ff */
[----:B------:R-:W-:Y:S01]  /*1530*/  IMAD R68, R68, 0x2f69, RZ ;  /* 0x00002f6944447824 */ /* 0x000fe200078e02ff */
[----:B------:R-:W-:Y:S02]  /*1540*/  SHF.R.U32.HI R19, RZ, 0x10, R64 ;  /* 0x00000010ff137819 */ /* 0x000fe40000011640 */
[----:B------:R-:W-:Y:S02]  /*1550*/  SHF.R.U32.HI R18, RZ, 0x10, R14 ;  /* 0x00000010ff127819 */ /* 0x000fe4000001160e */
[----:B------:R-:W-:Y:S02]  /*1560*/  SHF.R.U32.HI R64, RZ, 0x10, R66 ;  /* 0x00000010ff407819 */ /* 0x000fe40000011642 */
[----:B------:R-:W-:Y:S01]  /*1570*/  LEA.HI R14, R63, R16, RZ, 0x1f ;  /* 0x000000103f0e7211 */ /* 0x000fe200078ff8ff */
[----:B------:R-:W-:Y:S01]  /*1580*/  IMAD.MOV R63, RZ, RZ, -R19 ;  /* 0x000000ffff3f7224 */ /* 0x000fe200078e0a13 */
[----:B------:R-:W-:Y:S01]  /*1590*/  LOP3.LUT R57, R57, 0xffff, RZ, 0xc0, !PT ;  /* 0x0000ffff39397812 */ /* 0x000fe200078ec0ff */
[----:B------:R-:W-:Y:S01]  /*15a0*/  IMAD.MOV R67, RZ, RZ, -R18 ;  /* 0x000000ffff437224 */ /* 0x000fe200078e0a12 */
[----:B------:R-:W-:Y:S01]  /*15b0*/  LOP3.LUT R56, R56, 0xffff, RZ, 0xc0, !PT ;  /* 0x0000ffff38387812 */ /* 0x000fe200078ec0ff */
[----:B------:R-:W-:Y:S01]  /*15c0*/  IMAD.MOV R69, RZ, RZ, -R64 ;  /* 0x000000ffff457224 */ /* 0x000fe200078e0a40 */
[----:B------:R-:W-:-:S02]  /*15d0*/  PRMT R63, R63, 0x7710, RZ ;  /* 0x000077103f3f7816 */ /* 0x000fc400000000ff */
[----:B------:R-:W-:Y:S02]  /*15e0*/  PRMT R67, R67, 0x7710, RZ ;  /* 0x0000771043437816 */ /* 0x000fe400000000ff */
[----:B------:R-:W-:Y:S01]  /*15f0*/  PRMT R69, R69, 0x7710, RZ ;  /* 0x0000771045457816 */ /* 0x000fe200000000ff */
[----:B------:R-:W-:Y:S01]  /*1600*/  IMAD.IADD R16, R8, 0x1, R63 ;  /* 0x0000000108107824 */ /* 0x000fe200078e023f */
[----:B------:R-:W-:Y:S01]  /*1610*/  LOP3.LUT R52, R52, 0xffff, RZ, 0xc0, !PT ;  /* 0x0000ffff34347812 */ /* 0x000fe200078ec0ff */
[----:B------:R-:W-:Y:S01]  /*1620*/  IMAD.IADD R63, R6, 0x1, R67 ;  /* 0x00000001063f7824 */ /* 0x000fe200078e0243 */
[----:B------:R-:W-:Y:S01]  /*1630*/  LOP3.LUT R53, R53, 0xffff, RZ, 0xc0, !PT ;  /* 0x0000ffff35357812 */ /* 0x000fe200078ec0ff */
[----:B------:R-:W-:Y:S01]  /*1640*/  IMAD.IADD R66, R4, 0x1, R69 ;  /* 0x0000000104427824 */ /* 0x000fe200078e0245 */
[----:B------:R-:W-:Y:S02]  /*1650*/  LOP3.LUT R16, R16, 0xffff, RZ, 0xc0, !PT ;  /* 0x0000ffff10107812 */ /* 0x000fe400078ec0ff */
[----:B------:R-:W-:-:S02]  /*1660*/  LOP3.LUT R67, R63, 0xffff, RZ, 0xc0, !PT ;  /* 0x0000ffff3f437812 */ /* 0x000fc400078ec0ff */
[----:B------:R-:W-:Y:S01]  /*1670*/  LOP3.LUT R69, R66, 0xffff, RZ, 0xc0, !PT ;  /* 0x0000ffff42457812 */ /* 0x000fe200078ec0ff */
[----:B------:R-:W-:Y:S01]  /*1680*/  IMAD R66, R7, 0xe38f, RZ ;  /* 0x0000e38f07427824 */ /* 0x000fe200078e02ff */
[----:B------:R-:W-:Y:S02]  /*1690*/  LEA.HI R19, R16, R19, RZ, 0x1f ;  /* 0x0000001310137211 */ /* 0x000fe400078ff8ff */
[----:B------:R-:W-:Y:S01]  /*16a0*/  LEA.HI R16, R67, R18, RZ, 0x1f ;  /* 0x0000001243107211 */ /* 0x000fe200078ff8ff */
[----:B------:R-:W-:Y:S01]  /*16b0*/  IMAD R67, R13, 0xe38f, RZ ;  /* 0x0000e38f0d437824 */ /* 0x000fe200078e02ff */
[----:B------:R-:W-:Y:S02]  /*16c0*/  LOP3.LUT R63, R107, 0xffff, RZ, 0xc0, !PT ;  /* 0x0000ffff6b3f7812 */ /* 0x000fe400078ec0ff */
[----:B------:R-:W-:Y:S02]  /*16d0*/  LEA.HI R18, R69, R64, RZ, 0x1f ;  /* 0x0000004045127211 */ /* 0x000fe400078ff8ff */
[----:B------:R-:W-:Y:S01]  /*16e0*/  SHF.R.U32.HI R64, RZ, 0x10, R68 ;  /* 0x00000010ff407819 */ /* 0x000fe20000011644 */
[C---:B------:R-:W-:Y:S01]  /*16f0*/  IMAD R108, R63.reuse, 0x97b5, RZ ;  /* 0x000097b53f6c7824 */ /* 0x040fe200078e02ff */
[----:B------:R-:W-:Y:S01]  /*1700*/  SHF.R.U32.HI R13, RZ, 0x13, R66 ;  /* 0x00000013ff0d7819 */ /* 0x000fe20000011642 */
[----:B------:R-:W-:Y:S01]  /*1710*/  IMAD R63, R63, 0x1c72, RZ ;  /* 0x00001c723f3f7824 */ /* 0x000fe200078e02ff */
[----:B------:R-:W-:Y:S01]  /*1720*/  LOP3.LUT R96, R50, 0xffff, RZ, 0xc0, !PT ;  /* 0x0000ffff32607812 */ /* 0x000fe200078ec0ff */
[----:B------:R-:W-:Y:S01]  /*1730*/  IMAD.MOV R68, RZ, RZ, -R64 ;  /* 0x000000ffff447224 */ /* 0x000fe200078e0a40 */
[----:B------:R-:W-:-:S02]  /*1740*/  SHF.R.U32.HI R108, RZ, 0x14, R108 ;  /* 0x00000014ff6c7819 */ /* 0x000fc4000001166c */
[----:B------:R-:W-:Y:S02]  /*1750*/  SHF.R.U32.HI R7, RZ, 0x10, R63 ;  /* 0x00000010ff077819 */ /* 0x000fe4000001163f */
[----:B------:R-:W-:Y:S02]  /*1760*/  PRMT R66, R68, 0x7710, RZ ;  /* 0x0000771044427816 */ /* 0x000fe400000000ff */
[----:B------:R-:W-:Y:S02]  /*1770*/  SHF.R.U32.HI R63, RZ, 0x13, R67 ;  /* 0x00000013ff3f7819 */ /* 0x000fe40000011643 */
[----:B------:R-:W-:Y:S02]  /*1780*/  PRMT R67, R108, 0x9910, RZ ;  /* 0x000099106c437816 */ /* 0x000fe400000000ff */
[----:B------:R-:W-:Y:S01]  /*1790*/  PRMT R68, R7, 0x9910, RZ ;  /* 0x0000991007447816 */ /* 0x000fe200000000ff */
[----:B------:R-:W-:Y:S01]  /*17a0*/  IMAD.IADD R7, R5, 0x1, R66 ;  /* 0x0000000105077824 */ /* 0x000fe200078e0242 */
[----:B------:R-:W-:Y:S01]  /*17b0*/  PRMT R69, R13, 0x9910, RZ ;  /* 0x000099100d457816 */ /* 0x000fe200000000ff */
[----:B------:R-:W-:Y:S01]  /*17c0*/  IMAD.MOV.U32 R13, RZ, RZ, R67 ;  /* 0x000000ffff0d7224 */ /* 0x000fe200078e0043 */
[----:B------:R-:W-:Y:S01]  /*17d0*/  SHF.R.U32.HI R52, RZ, 0x4, R52 ;  /* 0x00000004ff347819 */ /* 0x000fe20000011634 */
[----:B------:R-:W-:Y:S01]  /*17e0*/  IMAD.MOV.U32 R66, RZ, RZ, R68 ;  /* 0x000000ffff427224 */ /* 0x000fe200078e0044 */
[----:B------:R-:W-:Y:S01]  /*17f0*/  PRMT R68, R63, 0x9910, RZ ;  /* 0x000099103f447816 */ /* 0x000fe200000000ff */
[----:B------:R-:W-:Y:S01]  /*1800*/  IMAD.MOV.U32 R67, RZ, RZ, R69 ;  /* 0x000000ffff437224 */ /* 0x000fe200078e0045 */
[----:B------:R-:W-:Y:S01]  /*1810*/  LOP3.LUT R69, R7, 0xffff, RZ, 0xc0, !PT ;  /* 0x0000ffff07457812 */ /* 0x000fe200078ec0ff */
[----:B------:R-:W-:Y:S01]  /*1820*/  IMAD R7, R13, 0x1b, RZ ;  /* 0x0000001b0d077824 */ /* 0x000fe200078e02ff */
[----:B------:R-:W-:Y:S01]  /*1830*/  SHF.R.U32.HI R96, RZ, 0x4, R96 ;  /* 0x00000004ff607819 */ /* 0x000fe20000011660 */
[----:B------:R-:W-:Y:S01]  /*1840*/  IMAD R63, R66, 0x9, RZ ;  /* 0x00000009423f7824 */ /* 0x000fe200078e02ff */
[----:B------:R-:W-:Y:S01]  /*1850*/  LEA.HI R13, R69, R64, RZ, 0x1f ;  /* 0x00000040450d7211 */ /* 0x000fe200078ff8ff */
[----:B------:R-:W-:Y:S01]  /*1860*/  IMAD R64, R67, 0x9, RZ ;  /* 0x0000000943407824 */ /* 0x000fe200078e02ff */
[----:B------:R-:W-:Y:S01]  /*1870*/  PRMT R52, R52, 0x9910, RZ ;  /* 0x0000991034347816 */ /* 0x000fe200000000ff */
[----:B------:R-:W-:Y:S01]  /*1880*/  IMAD.MOV.U32 R66, RZ, RZ, R68 ;  /* 0x000000ffff427224 */ /* 0x000fe200078e0044 */
[----:B------:R-:W-:Y:S01]  /*1890*/  LOP3.LUT R95, R48, 0xffff, RZ, 0xc0, !PT ;  /* 0x0000ffff305f7812 */ /* 0x000fe200078ec0ff */
[----:B------:R-:W-:Y:S01]  /*18a0*/  IMAD.MOV R67, RZ, RZ, -R7 ;  /* 0x000000ffff437224 */ /* 0x000fe200078e0a07 */
[----:B------:R-:W-:Y:S01]  /*18b0*/  LOP3.LUT R44, R44, 0xffff, RZ, 0xc0, !PT ;  /* 0x0000ffff2c2c7812 */ /* 0x000fe200078ec0ff */
[----:B------:R-:W-:Y:S01]  /*18c0*/  IMAD.MOV R68, RZ, RZ, -R63 ;  /* 0x000000ffff447224 */ /* 0x000fe200078e0a3f */
[----:B------:R-:W-:Y:S01]  /*18d0*/  SHF.R.U32.HI R95, RZ, 0x4, R95 ;  /* 0x00000004ff5f7819 */ /* 0x000fe2000001165f */
[----:B------:R-:W-:Y:S01]  /*18e0*/  IMAD R7, R66, 0x9, RZ ;  /* 0x0000000942077824 */ /* 0x000fe200078e02ff */
[----:B------:R-:W-:Y:S01]  /*18f0*/  PRMT R66, R67, 0x7710, RZ ;  /* 0x0000771043427816 */ /* 0x000fe200000000ff */
[----:B------:R-:W-:Y:S01]  /*1900*/  IMAD.MOV R64, RZ, RZ, -R64 ;  /* 0x000000ffff407224 */ /* 0x000fe200078e0a40 */
[----:B------:R-:W-:Y:S01]  /*1910*/  PRMT R68, R68, 0x7710, RZ ;  /* 0x0000771044447816 */ /* 0x000fe200000000ff */
[----:B------:R-:W-:Y:S01]  /*1920*/  IMAD.MOV R67, RZ, RZ, -R7 ;  /* 0x000000ffff437224 */ /* 0x000fe200078e0a07 */
[----:B------:R-:W-:Y:S01]  /*1930*/  LOP3.LUT R42, R42, 0xffff, RZ, 0xc0, !PT ;  /* 0x0000ffff2a2a7812 */ /* 0x000fe200078ec0ff */
[C---:B------:R-:W-:Y:S01]  /*1940*/  IMAD.IADD R7, R107.reuse, 0x1, R66 ;  /* 0x000000016b077824 */ /* 0x040fe200078e0242 */
[----:B------:R-:W-:Y:S01]  /*1950*/  PRMT R64, R64, 0x7710, RZ ;  /* 0x0000771040407816 */ /* 0x000fe200000000ff */
[----:B------:R-:W-:Y:S01]  /*1960*/  IMAD.IADD R107, R107, 0x1, R68 ;  /* 0x000000016b6b7824 */ /* 0x000fe200078e0244 */
[----:B------:R-:W-:Y:S01]  /*1970*/  PRMT R67, R67, 0x7710, RZ ;  /* 0x0000771043437816 */ /* 0x000fe200000000ff */
[----:B------:R-:W-:Y:S01]  /*1980*/  IMAD.MOV.U32 R63, RZ, RZ, 0x188 ;  /* 0x00000188ff3f7424 */ /* 0x000fe200078e00ff */
[----:B------:R-:W-:Y:S01]  /*1990*/  SHF.R.U32.HI R94, RZ, 0x4, R44 ;  /* 0x00000004ff5e7819 */ /* 0x000fe2000001162c */
[----:B------:R-:W-:Y:S01]  /*19a0*/  IMAD R68, R62, 0xe38f, RZ ;  /* 0x0000e38f3e447824 */ /* 0x000fe200078e02ff */
[----:B------:R-:W-:Y:S01]  /*19b0*/  LOP3.LUT R62, R107, 0xffff, RZ, 0xc0, !PT ;  /* 0x0000ffff6b3e7812 */ /* 0x000fe200078ec0ff */
[----:B------:R-:W-:Y:S01]  /*19c0*/  IMAD R63, R104, R63, -0x8 ;  /* 0xfffffff8683f7424 */ /* 0x000fe200078e023f */
[----:B------:R-:W-:Y:S01]  /*19d0*/  PRMT R37, R95, 0x9910, RZ ;  /* 0x000099105f257816 */ /* 0x000fe200000000ff */
[----:B------:R-:W-:Y:S01]  /*19e0*/  IMAD.IADD R98, R10, 0x1, R67 ;  /* 0x000000010a627824 */ /* 0x000fe200078e0243 */
[----:B------:R-:W-:Y:S01]  /*19f0*/  SHF.R.U32.HI R61, RZ, 0x13, R68 ;  /* 0x00000013ff3d7819 */ /* 0x000fe20000011644 */
[----:B------:R-:W-:Y:S01]  /*1a00*/  IMAD.IADD R99, R33, 0x1, R64 ;  /* 0x0000000121637824 */ /* 0x000fe200078e0240 */
[----:B------:R-:W-:Y:S01]  /*1a10*/  LOP3.LUT R91, R41, 0xffff, RZ, 0xc0, !PT ;  /* 0x0000ffff295b7812 */ /* 0x000fe200078ec0ff */
[----:B------:R-:W-:Y:S01]  /*1a20*/  IMAD.IADD R62, R63, 0x1, R62 ;  /* 0x000000013f3e7824 */ /* 0x000fe200078e023e */
[----:B------:R-:W-:Y:S01]  /*1a30*/  LOP3.LUT R66, R98, 0xffff, RZ, 0xc0, !PT ;  /* 0x0000ffff62427812 */ /* 0x000fe200078ec0ff */
[----:B------:R-:W-:Y:S01]  /*1a40*/  IMAD R37, R37, 0x1b, RZ ;  /* 0x0000001b25257824 */ /* 0x000fe200078e02ff */
[----:B------:R-:W-:Y:S01]  /*1a50*/  LOP3.LUT R64, R99, 0xffff, RZ, 0xc0, !PT ;  /* 0x0000ffff63407812 */ /* 0x000fe200078ec0ff */
[----:B------:R-:W-:Y:S01]  /*1a60*/  IMAD R77, R77, 0x31, R62 ;  /* 0x000000314d4d7824 */ /* 0x000fe200078e023e */
[----:B------:R-:W-:Y:S01]  /*1a70*/  PRMT R62, R0, 0x9910, RZ ;  /* 0x00009910003e7816 */ /* 0x000fe200000000ff */
[----:B------:R-:W-:Y:S01]  /*1a80*/  IMAD R0, R59, 0x1b, RZ ;  /* 0x0000001b3b007824 */ /* 0x000fe200078e02ff */
[----:B------:R-:W-:Y:S01]  /*1a90*/  PRMT R61, R61, 0x9910, RZ ;  /* 0x000099103d3d7816 */ /* 0x000fe200000000ff */
[----:B------:R-:W-:Y:S01]  /*1aa0*/  IMAD.IADD R66, R63, 0x1, R66 ;  /* 0x000000013f427824 */ /* 0x000fe200078e0242 */
[----:B------:R-:W-:Y:S01]  /*1ab0*/  SHF.R.U32.HI R93, RZ, 0x4, R42 ;  /* 0x00000004ff5d7819 */ /* 0x000fe2000001162a */
[----:B------:R-:W-:Y:S01]  /*1ac0*/  IMAD R59, R60, 0x1b, RZ ;  /* 0x0000001b3c3b7824 */ /* 0x000fe200078e02ff */
[----:B------:R-:W-:Y:S01]  /*1ad0*/  LOP3.LUT R43, R43, 0xffff, RZ, 0xc0, !PT ;  /* 0x0000ffff2b2b7812 */ /* 0x000fe200078ec0ff */
[----:B------:R-:W-:Y:S01]  /*1ae0*/  IMAD.IADD R64, R63, 0x1, R64 ;  /* 0x000000013f407824 */ /* 0x000fe200078e0240 */
[----:B------:R-:W-:Y:S01]  /*1af0*/  PRMT R41, R94, 0x9910, RZ ;  /* 0x000099105e297816 */ /* 0x000fe200000000ff */
[----:B------:R-:W-:Y:S01]  /*1b00*/  IMAD.MOV R63, RZ, RZ, -R0 ;  /* 0x000000ffff3f7224 */ /* 0x000fe200078e0a00 */
[----:B------:R-:W-:Y:S01]  /*1b10*/  PRMT R42, R93, 0x9910, RZ ;  /* 0x000099105d2a7816 */ /* 0x000fe200000000ff */
[----:B------:R-:W-:Y:S01]  /*1b20*/  IMAD R0, R55, 0x31, R66 ;  /* 0x0000003137007824 */ /* 0x000fe200078e0242 */
[----:B------:R-:W-:Y:S01]  /*1b30*/  SHF.R.U32.HI R92, RZ, 0x4, R43 ;  /* 0x00000004ff5c7819 */ /* 0x000fe2000001162b */
[----:B------:R-:W-:Y:S01]  /*1b40*/  IMAD.MOV R55, RZ, RZ, -R59 ;  /* 0x000000ffff377224 */ /* 0x000fe200078e0a3b */
[----:B------:R-:W-:Y:S01]  /*1b50*/  SHF.R.U32.HI R91, RZ, 0x4, R91 ;  /* 0x00000004ff5b7819 */ /* 0x000fe2000001165b */
[----:B------:R-:W-:Y:S01]  /*1b60*/  IMAD R61, R61, 0x9, RZ ;  /* 0x000000093d3d7824 */ /* 0x000fe200078e02ff */
[----:B------:R-:W-:Y:S01]  /*1b70*/  PRMT R44, R92, 0x9910, RZ ;  /* 0x000099105c2c7816 */ /* 0x000fe200000000ff */
[----:B------:R-:W-:Y:S01]  /*1b80*/  IMAD R60, R62, 0x1b, RZ ;  /* 0x0000001b3e3c7824 */ /* 0x000fe200078e02ff */
[----:B------:R-:W-:Y:S01]  /*1b90*/  PRMT R55, R55, 0x7710, RZ ;  /* 0x0000771037377816 */ /* 0x000fe200000000ff */
[----:B------:R-:W-:Y:S01]  /*1ba0*/  IMAD.MOV R61, RZ, RZ, -R61 ;  /* 0x000000ffff3d7224 */ /* 0x000fe200078e0a3d */
[----:B------:R-:W-:Y:S01]  /*1bb0*/  PRMT R62, R63, 0x7710, RZ ;  /* 0x000077103f3e7816 */ /* 0x000fe200000000ff */
[----:B------:R-:W-:Y:S01]  /*1bc0*/  IMAD.MOV R60, RZ, RZ, -R60 ;  /* 0x000000ffff3c7224 */ /* 0x000fe200078e0a3c */
[----:B------:R-:W-:Y:S01]  /*1bd0*/  LOP3.LUT R90, R38, 0xffff, RZ, 0xc0, !PT ;  /* 0x0000ffff265a7812 */ /* 0x000fe200078ec0ff */
[----:B------:R-:W-:Y:S01]  /*1be0*/  IMAD.IADD R10, R10, 0x1, R55 ;  /* 0x000000010a0a7824 */ /* 0x000fe200078e0237 */
[----:B------:R-:W-:Y:S01]  /*1bf0*/  LOP3.LUT R32, R32, 0xffff, RZ, 0xc0, !PT ;  /* 0x0000ffff20207812 */ /* 0x000fe200078ec0ff */
[----:B------:R-:W-:Y:S01]  /*1c00*/  IMAD R55, R34, 0xe38f, RZ ;  /* 0x0000e38f22377824 */ /* 0x000fe200078e02ff */
[----:B------:R-:W-:Y:S01]  /*1c10*/  PRMT R60, R60, 0x7710, RZ ;  /* 0x000077103c3c7816 */ /* 0x000fe200000000ff */
[----:B------:R-:W-:Y:S01]  /*1c20*/  IMAD.IADD R33, R33, 0x1, R62 ;  /* 0x0000000121217824 */ /* 0x000fe200078e023e */
[----:B------:R-:W-:Y:S01]  /*1c30*/  PRMT R62, R61, 0x7710, RZ ;  /* 0x000077103d3e7816 */ /* 0x000fe200000000ff */
[----:B------:R-:W-:Y:S01]  /*1c40*/  IMAD R59, R12, 0xe38f, RZ ;  /* 0x0000e38f0c3b7824 */ /* 0x000fe200078e02ff */
[----:B------:R-:W-:Y:S01]  /*1c50*/  SHF.R.U32.HI R12, RZ, 0x13, R55 ;  /* 0x00000013ff0c7819 */ /* 0x000fe20000011637 */
[----:B------:R-:W-:Y:S01]  /*1c60*/  IMAD R41, R41, 0x1b, RZ ;  /* 0x0000001b29297824 */ /* 0x000fe200078e02ff */
[----:B------:R-:W-:Y:S01]  /*1c70*/  SHF.R.U32.HI R90, RZ, 0x4, R90 ;  /* 0x00000004ff5a7819 */ /* 0x000fe2000001165a */
[C---:B------:R-:W-:Y:S01]  /*1c80*/  IMAD.IADD R34, R49.reuse, 0x1, R62 ;  /* 0x0000000131227824 */ /* 0x040fe200078e023e */
[----:B------:R-:W-:Y:S01]  /*1c90*/  SHF.R.U32.HI R55, RZ, 0x13, R59 ;  /* 0x00000013ff377819 */ /* 0x000fe2000001163b */
[----:B------:R-:W-:Y:S01]  /*1ca0*/  IMAD.IADD R49, R49, 0x1, R60 ;  /* 0x0000000131317824 */ /* 0x000fe200078e023c */
[----:B------:R-:W-:Y:S01]  /*1cb0*/  PRMT R60, R12, 0x9910, RZ ;  /* 0x000099100c3c7816 */ /* 0x000fe200000000ff */
[----:B------:R-:W-:Y:S01]  /*1cc0*/  IMAD.MOV R43, RZ, RZ, -R37 ;  /* 0x000000ffff2b7224 */ /* 0x000fe200078e0a25 */
[----:B------:R-:W-:Y:S01]  /*1cd0*/  SHF.R.U32.HI R12, RZ, 0x4, R57 ;  /* 0x00000004ff0c7819 */ /* 0x000fe20000011639 */
[----:B------:R-:W-:Y:S01]  /*1ce0*/  IMAD R37, R42, 0x1b, RZ ;  /* 0x0000001b2a257824 */ /* 0x000fe200078e02ff */
[----:B------:R-:W-:Y:S01]  /*1cf0*/  SHF.R.U32.HI R57, RZ, 0x13, R58 ;  /* 0x00000013ff397819 */ /* 0x000fe2000001163a */
[----:B------:R-:W-:Y:S01]  /*1d00*/  IMAD.MOV.U32 R58, RZ, RZ, R60 ;  /* 0x000000ffff3a7224 */ /* 0x000fe200078e003c */
[----:B------:R-:W-:Y:S01]  /*1d10*/  PRMT R59, R12, 0x9910, RZ ;  /* 0x000099100c3b7816 */ /* 0x000fe200000000ff */
[----:B------:R-:W-:Y:S01]  /*1d20*/  IMAD.MOV R42, RZ, RZ, -R41 ;  /* 0x000000ffff2a7224 */ /* 0x000fe200078e0a29 */
[----:B------:R-:W-:Y:S01]  /*1d30*/  SHF.R.U32.HI R12, RZ, 0x4, R56 ;  /* 0x00000004ff0c7819 */ /* 0x000fe20000011638 */
[----:B------:R-:W-:Y:S01]  /*1d40*/  IMAD R41, R44, 0x1b, RZ ;  /* 0x0000001b2c297824 */ /* 0x000fe200078e02ff */
[----:B------:R-:W-:Y:S01]  /*1d50*/  PRMT R61, R55, 0x9910, RZ ;  /* 0x00009910373d7816 */ /* 0x000fe200000000ff */
[----:B------:R-:W-:Y:S01]  /*1d60*/  IMAD.MOV.U32 R55, RZ, RZ, R59 ;  /* 0x000000ffff377224 */ /* 0x000fe200078e003b */
[----:B------:R-:W-:Y:S01]  /*1d70*/  PRMT R60, R54, 0x9910, RZ ;  /* 0x00009910363c7816 */ /* 0x000fe200000000ff */
[----:B------:R-:W-:Y:S01]  /*1d80*/  IMAD R54, R58, 0x9, RZ ;  /* 0x000000093a367824 */ /* 0x000fe200078e02ff */
[----:B------:R-:W-:Y:S01]  /*1d90*/  PRMT R59, R57, 0x9910, RZ ;  /* 0x00009910393b7816 */ /* 0x000fe200000000ff */
[----:B------:R-:W-:Y:S01]  /*1da0*/  VIADD R34, R34, 0xfffffff8 ;  /* 0xfffffff822227836 */ /* 0x000fe20000000000 */
[----:B------:R-:W-:Y:S01]  /*1db0*/  PRMT R57, R12, 0x9910, RZ ;  /* 0x000099100c397816 */ /* 0x000fe200000000ff */
[----:B------:R-:W-:Y:S01]  /*1dc0*/  IMAD.MOV R58, RZ, RZ, -R54 ;  /* 0x000000ffff3a7224 */ /* 0x000fe200078e0a36 */
[----:B------:R-:W-:Y:S01]  /*1dd0*/  PRMT R43, R43, 0x7710, RZ ;  /* 0x000077102b2b7816 */ /* 0x000fe200000000ff */
[----:B------:R-:W-:Y:S01]  /*1de0*/  IMAD.MOV.U32 R56, RZ, RZ, R60 ;  /* 0x000000ffff387224 */ /* 0x000fe200078e003c */
[----:B------:R-:W-:Y:S01]  /*1df0*/  PRMT R42, R42, 0x7710, RZ ;  /* 0x000077102a2a7816 */ /* 0x000fe200000000ff */
[----:B------:R-:W-:Y:S01]  /*1e00*/  IMAD.MOV.U32 R54, RZ, RZ, R57 ;  /* 0x000000ffff367224 */ /* 0x000fe200078e0039 */
[----:B------:R-:W-:Y:S01]  /*1e10*/  LOP3.LUT R88, R30, 0xffff, RZ, 0xc0, !PT ;  /* 0x0000ffff1e587812 */ /* 0x000fe200078ec0ff */
[----:B------:R-:W-:Y:S01]  /*1e20*/  IMAD R12, R55, 0x1b, RZ ;  /* 0x0000001b370c7824 */ /* 0x000fe200078e02ff */
[----:B------:R-:W-:Y:S01]  /*1e30*/  SHF.R.U32.HI R89, RZ, 0x4, R32 ;  /* 0x00000004ff597819 */ /* 0x000fe20000011620 */
[----:B------:R-:W-:Y:S01]  /*1e40*/  IMAD R55, R56, 0x9, RZ ;  /* 0x0000000938377824 */ /* 0x000fe200078e02ff */
[----:B------:R-:W-:Y:S01]  /*1e50*/  LOP3.LUT R87, R28, 0xffff, RZ, 0xc0, !PT ;  /* 0x0000ffff1c577812 */ /* 0x000fe200078ec0ff */
[----:B------:R-:W-:Y:S01]  /*1e60*/  IMAD R54, R54, 0x1b, RZ ;  /* 0x0000001b36367824 */ /* 0x000fe200078e02ff */
[----:B------:R-:W-:Y:S01]  /*1e70*/  SHF.R.U32.HI R88, RZ, 0x4, R88 ;  /* 0x00000004ff587819 */ /* 0x000fe20000011658 */
[----:B------:R-:W-:Y:S01]  /*1e80*/  IMAD.MOV R56, RZ, RZ, -R12 ;  /* 0x000000ffff387224 */ /* 0x000fe200078e0a0c */
[----:B------:R-:W-:Y:S01]  /*1e90*/  PRMT R12, R58, 0x7710, RZ ;  /* 0x000077103a0c7816 */ /* 0x000fe200000000ff */
[----:B------:R-:W-:Y:S01]  /*1ea0*/  IMAD.MOV R55, RZ, RZ, -R55 ;  /* 0x000000ffff377224 */ /* 0x000fe200078e0a37 */
[----:B------:R-:W-:Y:S01]  /*1eb0*/  LOP3.LUT R86, R29, 0xffff, RZ, 0xc0, !PT ;  /* 0x0000ffff1d567812 */ /* 0x000fe200078ec0ff */
[----:B------:R-:W-:Y:S01]  /*1ec0*/  IMAD.MOV R58, RZ, RZ, -R54 ;  /* 0x000000ffff3a7224 */ /* 0x000fe200078e0a36 */
[----:B------:R-:W-:Y:S01]  /*1ed0*/  PRMT R56, R56, 0x7710, RZ ;  /* 0x0000771038387816 */ /* 0x000fe200000000ff */
[----:B------:R-:W-:Y:S01]  /*1ee0*/  IMAD.MOV.U32 R57, RZ, RZ, R61 ;  /* 0x000000ffff397224 */ /* 0x000fe200078e003d */
[----:B------:R-:W-:Y:S01]  /*1ef0*/  PRMT R60, R55, 0x7710, RZ ;  /* 0x00007710373c7816 */ /* 0x000fe200000000ff */
[----:B------:R-:W-:Y:S01]  /*1f00*/  IMAD.IADD R12, R15, 0x1, R12 ;  /* 0x000000010f0c7824 */ /* 0x000fe200078e020c */
[----:B------:R-:W-:Y:S01]  /*1f10*/  PRMT R58, R58, 0x7710, RZ ;  /* 0x000077103a3a7816 */ /* 0x000fe200000000ff */
[----:B------:R-:W-:Y:S01]  /*1f20*/  IMAD R55, R57, 0x9, RZ ;  /* 0x0000000939377824 */ /* 0x000fe200078e02ff */
[----:B------:R-:W-:Y:S01]  /*1f30*/  LOP3.LUT R57, R51, 0xffff, RZ, 0xc0, !PT ;  /* 0x0000ffff33397812 */ /* 0x000fe200078ec0ff */
[----:B------:R-:W-:Y:S01]  /*1f40*/  IMAD.IADD R54, R15, 0x1, R56 ;  /* 0x000000010f367824 */ /* 0x000fe200078e0238 */
[----:B------:R-:W-:Y:S01]  /*1f50*/  PRMT R29, R89, 0x9910, RZ ;  /* 0x00009910591d7816 */ /* 0x000fe200000000ff */
[C---:B------:R-:W-:Y:S01]  /*1f60*/  IMAD.IADD R15, R25.reuse, 0x1, R60 ;  /* 0x00000001190f7824 */ /* 0x040fe200078e023c */
[----:B------:R-:W-:Y:S01]  /*1f70*/  SHF.R.U32.HI R87, RZ, 0x4, R87 ;  /* 0x00000004ff577819 */ /* 0x000fe20000011657 */
[----:B------:R-:W-:Y:S01]  /*1f80*/  IMAD.IADD R51, R25, 0x1, R58 ;  /* 0x0000000119337824 */ /* 0x000fe200078e023a */
[----:B------:R-:W-:Y:S01]  /*1f90*/  SHF.R.U32.HI R25, RZ, 0x4, R57 ;  /* 0x00000004ff197819 */ /* 0x000fe20000011639 */
[----:B------:R-:W-:Y:S01]  /*1fa0*/  IMAD.MOV R58, RZ, RZ, -R55 ;  /* 0x000000ffff3a7224 */ /* 0x000fe200078e0a37 */
[----:B------:R-:W-:Y:S01]  /*1fb0*/  PRMT R57, R96, 0x9910, RZ ;  /* 0x0000991060397816 */ /* 0x000fe200000000ff */
[----:B------:R-:W-:Y:S01]  /*1fc0*/  IMAD.IADD R40, R40, 0x1, R43 ;  /* 0x0000000128287824 */ /* 0x000fe200078e022b */
[----:B------:R-:W-:Y:S01]  /*1fd0*/  PRMT R55, R25, 0x9910, RZ ;  /* 0x0000991019377816 */ /* 0x000fe200000000ff */
[----:B------:R-:W-:Y:S01]  /*1fe0*/  IMAD.MOV R43, RZ, RZ, -R37 ;  /* 0x000000ffff2b7224 */ /* 0x000fe200078e0a25 */
[----:B------:R-:W-:Y:S01]  /*1ff0*/  SHF.R.U32.HI R25, RZ, 0x4, R53 ;  /* 0x00000004ff197819 */ /* 0x000fe20000011635 */
[----:B------:R-:W-:Y:S01]  /*2000*/  IMAD.IADD R39, R39, 0x1, R42 ;  /* 0x0000000127277824 */ /* 0x000fe200078e022a */
[----:B------:R-:W-:Y:S01]  /*2010*/  PRMT R32, R88, 0x9910, RZ ;  /* 0x0000991058207816 */ /* 0x000fe200000000ff */
[----:B------:R-:W-:Y:S01]  /*2020*/  IMAD.MOV.U32 R50, RZ, RZ, R55 ;  /* 0x000000ffff327224 */ /* 0x000fe200078e0037 */
[----:B------:R-:W-:Y:S01]  /*2030*/  PRMT R55, R25, 0x9910, RZ ;  /* 0x0000991019377816 */ /* 0x000fe200000000ff */
[----:B------:R-:W-:Y:S01]  /*2040*/  IMAD.MOV R42, RZ, RZ, -R41 ;  /* 0x000000ffff2a7224 */ /* 0x000fe200078e0a29 */
[----:B------:R-:W-:Y:S01]  /*2050*/  PRMT R41, R43, 0x7710, RZ ;  /* 0x000077102b297816 */ /* 0x000fe200000000ff */
[----:B------:R-:W-:Y:S01]  /*2060*/  IMAD R25, R50, 0x1b, RZ ;  /* 0x0000001b32197824 */ /* 0x000fe200078e02ff */
[----:B------:R-:W-:Y:S01]  /*2070*/  SHF.R.U32.HI R86, RZ, 0x4, R86 ;  /* 0x00000004ff567819 */ /* 0x000fe20000011656 */
[----:B------:R-:W-:Y:S01]  /*2080*/  IMAD R50, R52, 0x1b, RZ ;  /* 0x0000001b34327824 */ /* 0x000fe200078e02ff */
[----:B------:R-:W-:Y:S01]  /*2090*/  PRMT R38, R42, 0x7710, RZ ;  /* 0x000077102a267816 */ /* 0x000fe200000000ff */
[----:B------:R-:W-:Y:S01]  /*20a0*/  IMAD R52, R55, 0x1b, RZ ;  /* 0x0000001b37347824 */ /* 0x000fe200078e02ff */
[----:B------:R-:W-:Y:S01]  /*20b0*/  LOP3.LUT R85, R24, 0xffff, RZ, 0xc0, !PT ;  /* 0x0000ffff18557812 */ /* 0x000fe200078ec0ff */
[----:B------:R-:W-:Y:S01]  /*20c0*/  IMAD.MOV.U32 R55, RZ, RZ, R57 ;  /* 0x000000ffff377224 */ /* 0x000fe200078e0039 */
[----:B------:R-:W-:Y:S01]  /*20d0*/  LOP3.LUT R84, R14, 0xffff, RZ, 0xc0, !PT ;  /* 0x0000ffff0e547812 */ /* 0x000fe200078ec0ff */
[----:B------:R-:W-:Y:S01]  /*20e0*/  IMAD.MOV R57, RZ, RZ, -R52 ;  /* 0x000000ffff397224 */ /* 0x000fe200078e0a34 */
[----:B------:R-:W-:Y:S01]  /*20f0*/  SHF.R.U32.HI R85, RZ, 0x4, R85 ;  /* 0x00000004ff557819 */ /* 0x000fe20000011655 */
[----:B------:R-:W-:Y:S01]  /*2100*/  IMAD R52, R55, 0x1b, RZ ;  /* 0x0000001b37347824 */ /* 0x000fe200078e02ff */
[----:B------:R-:W-:Y:S01]  /*2110*/  LOP3.LUT R16, R16, 0xffff, RZ, 0xc0, !PT ;  /* 0x0000ffff10107812 */ /* 0x000fe200078ec0ff */
[----:B------:R-:W-:Y:S01]  /*2120*/  IMAD.IADD R36, R36, 0x1, R41 ;  /* 0x0000000124247824 */ /* 0x000fe200078e0229 */
[----:B------:R-:W-:Y:S01]  /*2130*/  PRMT R41, R86, 0x9910, RZ ;  /* 0x0000991056297816 */ /* 0x000fe200000000ff */
[----:B------:R-:W-:Y:S01]  /*2140*/  IMAD.MOV R52, RZ, RZ, -R52 ;  /* 0x000000ffff347224 */ /* 0x000fe200078e0a34 */
[----:B------:R-:W-:Y:S01]  /*2150*/  LOP3.LUT R19, R19, 0xffff, RZ, 0xc0, !PT ;  /* 0x0000ffff13137812 */ /* 0x000fe200078ec0ff */
[----:B------:R-:W-:Y:S01]  /*2160*/  IMAD.IADD R35, R35, 0x1, R38 ;  /* 0x0000000123237824 */ /* 0x000fe200078e0226 */
[----:B------:R-:W-:Y:S01]  /*2170*/  SHF.R.U32.HI R84, RZ, 0x4, R84 ;  /* 0x00000004ff547819 */ /* 0x000fe20000011654 */
[----:B------:R-:W-:Y:S01]  /*2180*/  IMAD R56, R59, 0x9, RZ ;  /* 0x000000093b387824 */ /* 0x000fe200078e02ff */
[----:B------:R-:W-:Y:S01]  /*2190*/  PRMT R48, R52, 0x7710, RZ ;  /* 0x0000771034307816 */ /* 0x000fe200000000ff */
[----:B------:R-:W-:Y:S01]  /*21a0*/  VIADD R12, R12, 0xfffffff8 ;  /* 0xfffffff80c0c7836 */ /* 0x000fe20000000000 */
[----:B------:R-:W-:Y:S01]  /*21b0*/  LOP3.LUT R18, R18, 0xffff, RZ, 0xc0, !PT ;  /* 0x0000ffff12127812 */ /* 0x000fe200078ec0ff */
[----:B------:R-:W-:Y:S01]  /*21c0*/  IMAD.MOV R56, RZ, RZ, -R56 ;  /* 0x000000ffff387224 */ /* 0x000fe200078e0a38 */
[----:B------:R-:W-:Y:S01]  /*21d0*/  SHF.R.U32.HI R82, RZ, 0x4, R16 ;  /* 0x00000004ff527819 */ /* 0x000fe20000011610 */
[----:B------:R-:W-:Y:S01]  /*21e0*/  IMAD.IADD R45, R45, 0x1, R48 ;  /* 0x000000012d2d7824 */ /* 0x000fe200078e0230 */
[----:B------:R-:W-:Y:S01]  /*21f0*/  PRMT R48, R91, 0x9910, RZ ;  /* 0x000099105b307816 */ /* 0x000fe200000000ff */
[----:B------:R-:W-:Y:S01]  /*2200*/  VIADD R15, R15, 0xfffffff8 ;  /* 0xfffffff80f0f7836 */ /* 0x000fe20000000000 */
[----:B------:R-:W-:-:S02]  /*2210*/  SHF.R.U32.HI R83, RZ, 0x4, R19 ;  /* 0x00000004ff537819 */ /* 0x000fc40000011613 */
[----:B------:R-:W-:Y:S01]  /*2220*/  PRMT R16, R84, 0x9910, RZ ;  /* 0x0000991054107816 */ /* 0x000fe200000000ff */
[----:B------:R-:W-:Y:S01]  /*2230*/  IMAD R37, R48, 0x1b, RZ ;  /* 0x0000001b30257824 */ /* 0x000fe200078e02ff */
[----:B------:R-:W-:Y:S02]  /*2240*/  SHF.R.U32.HI R81, RZ, 0x4, R18 ;  /* 0x00000004ff517819 */ /* 0x000fe40000011612 */
[----:B------:R-:W-:Y:S01]  /*2250*/  PRMT R18, R83, 0x9910, RZ ;  /* 0x0000991053127816 */ /* 0x000fe200000000ff */
[----:B------:R-:W-:Y:S01]  /*2260*/  IMAD.MOV R37, RZ, RZ, -R37 ;  /* 0x000000ffff257224 */ /* 0x000fe200078e0a25 */
[----:B------:R-:W-:Y:S02]  /*2270*/  PRMT R19, R82, 0x9910, RZ ;  /* 0x0000991052137816 */ /* 0x000fe400000000ff */
[----:B------:R-:W-:Y:S02]  /*2280*/  LOP3.LUT R80, R13, 0xffff, RZ, 0xc0, !PT ;  /* 0x0000ffff0d507812 */ /* 0x000fe400078ec0ff */
[----:B------:R-:W-:Y:S01]  /*2290*/  PRMT R42, R37, 0x7710, RZ ;  /* 0x00007710252a7816 */ /* 0x000fe200000000ff */
[----:B------:R-:W-:Y:S01]  /*22a0*/  IMAD R13, R19, 0x1b, RZ ;  /* 0x0000001b130d7824 */ /* 0x000fe200078e02ff */
[----:B------:R-:W-:-:S02]  /*22b0*/  PRMT R37, R90, 0x9910, RZ ;  /* 0x000099105a257816 */ /* 0x000fc400000000ff */
[----:B------:R-:W-:Y:S01]  /*22c0*/  SHF.R.U32.HI R80, RZ, 0x4, R80 ;  /* 0x00000004ff507819 */ /* 0x000fe20000011650 */
[----:B------:R-:W-:Y:S01]  /*22d0*/  IMAD.MOV R13, RZ, RZ, -R13 ;  /* 0x000000ffff0d7224 */ /* 0x000fe200078e0a0d */
[----:B------:R-:W-:Y:S01]  /*22e0*/  PRMT R49, R49, 0x9910, RZ ;  /* 0x0000991031317816 */ /* 0x000fe200000000ff */
[----:B------:R-:W-:Y:S01]  /*22f0*/  IMAD.MOV.U32 R30, RZ, RZ, R37 ;  /* 0x000000ffff1e7224 */ /* 0x000fe200078e0025 */
[----:B------:R-:W-:Y:S01]  /*2300*/  PRMT R37, R87, 0x9910, RZ ;  /* 0x0000991057257816 */ /* 0x000fe200000000ff */
[----:B------:R-:W-:Y:S01]  /*2310*/  IMAD.IADD R31, R31, 0x1, R42 ;  /* 0x000000011f1f7824 */ /* 0x000fe200078e022a */
[----:B------:R-:W-:Y:S01]  /*2320*/  PRMT R13, R13, 0x7710, RZ ;  /* 0x000077100d0d7816 */ /* 0x000fe200000000ff */
[----:B------:R-:W-:Y:S01]  /*2330*/  IMAD R28, R30, 0x1b, RZ ;  /* 0x0000001b1e1c7824 */ /* 0x000fe200078e02ff */
[----:B------:R-:W-:Y:S02]  /*2340*/  PRMT R51, R51, 0x9910, RZ ;  /* 0x0000991033337816 */ /* 0x000fe400000000ff */
[----:B------:R-:W-:Y:S01]  /*2350*/  PRMT R53, R58, 0x7710, RZ ;  /* 0x000077103a357816 */ /* 0x000fe200000000ff */
[----:B------:R-:W-:Y:S01]  /*2360*/  IMAD.MOV R30, RZ, RZ, -R28 ;  /* 0x000000ffff1e7224 */ /* 0x000fe200078e0a1c */
[----:B------:R-:W-:Y:S01]  /*2370*/  PRMT R58, R56, 0x7710, RZ ;  /* 0x00007710383a7816 */ /* 0x000fe200000000ff */
[----:B------:R-:W-:Y:S01]  /*2380*/  IMAD R28, R29, 0x1b, RZ ;  /* 0x0000001b1d1c7824 */ /* 0x000fe200078e02ff */
[----:B------:R-:W-:Y:S01]  /*2390*/  LOP3.LUT R109, R109, 0xfffffffd, RZ, 0xc0, !PT ;  /* 0xfffffffd6d6d7812 */ /* 0x000fe200078ec0ff */
[----:B------:R-:W-:Y:S01]  /*23a0*/  IMAD.MOV.U32 R29, RZ, RZ, R32 ;  /* 0x000000ffff1d7224 */ /* 0x000fe200078e0020 */
[----:B------:R-:W-:Y:S01]  /*23b0*/  PRMT R33, R33, 0x9910, RZ ;  /* 0x0000991021217816 */ /* 0x000fe200000000ff */
[----:B------:R-:W-:Y:S01]  /*23c0*/  IMAD.MOV R38, RZ, RZ, -R28 ;  /* 0x000000ffff267224 */ /* 0x000fe200078e0a1c */
[----:B------:R-:W-:Y:S01]  /*23d0*/  PRMT R30, R30, 0x7710, RZ ;  /* 0x000077101e1e7816 */ /* 0x000fe200000000ff */
[----:B------:R-:W-:Y:S01]  /*23e0*/  IMAD.MOV.U32 R32, RZ, RZ, R37 ;  /* 0x000000ffff207224 */ /* 0x000fe200078e0025 */
[----:B------:R-:W-:Y:S01]  /*23f0*/  PRMT R36, R36, 0x9910, RZ ;  /* 0x0000991024247816 */ /* 0x000fe200000000ff */
[----:B------:R-:W-:Y:S01]  /*2400*/  IMAD R28, R29, 0x1b, RZ ;  /* 0x0000001b1d1c7824 */ /* 0x000fe200078e02ff */
[----:B------:R-:W-:Y:S01]  /*2410*/  LOP3.LUT R34, R34, 0xffff, RZ, 0xc0, !PT ;  /* 0x0000ffff22227812 */ /* 0x000fe200078ec0ff */
[----:B------:R-:W-:Y:S01]  /*2420*/  IMAD.MOV.U32 R37, RZ, RZ, R41 ;  /* 0x000000ffff257224 */ /* 0x000fe200078e0029 */
[----:B------:R-:W-:Y:S01]  /*2430*/  PRMT R35, R35, 0x9910, RZ ;  /* 0x0000991023237816 */ /* 0x000fe200000000ff */
[----:B------:R-:W-:Y:S01]  /*2440*/  IMAD R29, R32, 0x1b, RZ ;  /* 0x0000001b201d7824 */ /* 0x000fe200078e02ff */
[----:B------:R-:W-:Y:S01]  /*2450*/  SHF.R.U32.HI R21, RZ, 0x4, R21 ;  /* 0x00000004ff157819 */ /* 0x000fe20000011615 */
[----:B------:R-:W-:-:S02]  /*2460*/  IMAD.MOV R28, RZ, RZ, -R28 ;  /* 0x000000ffff1c7224 */ /* 0x000fc400078e0a1c */
[----:B------:R-:W-:Y:S01]  /*2470*/  IMAD R24, R37, 0x1b, RZ ;  /* 0x0000001b25187824 */ /* 0x000fe200078e02ff */
[----:B------:R-:W-:Y:S01]  /*2480*/  LOP3.LUT R21, R21, 0xffff, RZ, 0xc0, !PT ;  /* 0x0000ffff15157812 */ /* 0x000fe200078ec0ff */
[----:B------:R-:W-:Y:S01]  /*2490*/  IMAD.MOV R37, RZ, RZ, -R29 ;  /* 0x000000ffff257224 */ /* 0x000fe200078e0a1d */
[----:B------:R-:W-:Y:S01]  /*24a0*/  PRMT R29, R28, 0x7710, RZ ;  /* 0x000077101c1d7816 */ /* 0x000fe200000000ff */
[----:B------:R-:W-:Y:S01]  /*24b0*/  IMAD.MOV R24, RZ, RZ, -R24 ;  /* 0x000000ffff187224 */ /* 0x000fe200078e0a18 */
[----:B------:R-:W-:Y:S01]  /*24c0*/  PRMT R28, R85, 0x9910, RZ ;  /* 0x00009910551c7816 */ /* 0x000fe200000000ff */
[----:B------:R-:W-:Y:S01]  /*24d0*/  IMAD.IADD R6, R6, 0x1, R13 ;  /* 0x0000000106067824 */ /* 0x000fe200078e020d */
[----:B------:R-:W-:Y:S01]  /*24e0*/  PRMT R37, R37, 0x7710, RZ ;  /* 0x0000771025257816 */ /* 0x000fe200000000ff */
[----:B------:R-:W-:Y:S01]  /*24f0*/  IMAD.MOV.U32 R13, RZ, RZ, R49 ;  /* 0x000000ffff0d7224 */ /* 0x000fe200078e0031 */
[----:B------:R-:W-:Y:S01]  /*2500*/  PRMT R24, R24, 0x7710, RZ ;  /* 0x0000771018187816 */ /* 0x000fe200000000ff */
[----:B------:R-:W-:Y:S01]  /*2510*/  IMAD R14, R28, 0x1b, RZ ;  /* 0x0000001b1c0e7824 */ /* 0x000fe200078e02ff */
[----:B------:R-:W-:Y:S01]  /*2520*/  LOP3.LUT R28, R15, 0xffff, RZ, 0xc0, !PT ;  /* 0x0000ffff0f1c7812 */ /* 0x000fe200078ec0ff */
[----:B------:R-:W-:-:S02]  /*2530*/  IMAD R13, R13, 0x39, RZ ;  /* 0x000000390d0d7824 */ /* 0x000fc400078e02ff */
[----:B------:R-:W-:Y:S02]  /*2540*/  IMAD.MOV R14, RZ, RZ, -R14 ;  /* 0x000000ffff0e7224 */ /* 0x000fe400078e0a0e */
[----:B------:R-:W-:Y:S01]  /*2550*/  IMAD.IADD R17, R17, 0x1, R24 ;  /* 0x0000000111117824 */ /* 0x000fe200078e0218 */
[----:B------:R-:W-:Y:S01]  /*2560*/  PRMT R24, R81, 0x9910, RZ ;  /* 0x0000991051187816 */ /* 0x000fe200000000ff */
[----:B------:R-:W-:Y:S01]  /*2570*/  IMAD.MOV R56, RZ, RZ, -R25 ;  /* 0x000000ffff387224 */ /* 0x000fe200078e0a19 */
[----:B------:R-:W-:Y:S01]  /*2580*/  PRMT R14, R14, 0x7710, RZ ;  /* 0x000077100e0e7816 */ /* 0x000fe200000000ff */
[----:B------:R-:W-:Y:S01]  /*2590*/  IMAD.IADD R25, R26, 0x1, R53 ;  /* 0x000000011a197824 */ /* 0x000fe200078e0235 */
[----:B------:R-:W-:Y:S01]  /*25a0*/  LOP3.LUT R13, R13, 0xffff, RZ, 0xc0, !PT ;  /* 0x0000ffff0d0d7812 */ /* 0x000fe200078ec0ff */
[----:B------:R-:W-:Y:S01]  /*25b0*/  IMAD.IADD R22, R22, 0x1, R29 ;  /* 0x0000000116167824 */ /* 0x000fe200078e021d */
[----:B------:R-:W-:Y:S01]  /*25c0*/  PRMT R53, R56, 0x7710, RZ ;  /* 0x0000771038357816 */ /* 0x000fe200000000ff */
[----:B------:R-:W-:Y:S01]  /*25d0*/  IMAD.IADD R11, R11, 0x1, R14 ;  /* 0x000000010b0b7824 */ /* 0x000fe200078e020e */
[----:B------:R-:W-:Y:S01]  /*25e0*/  SHF.R.U32.HI R13, RZ, 0x9, R13 ;  /* 0x00000009ff0d7819 */ /* 0x000fe2000001160d */
[----:B------:R-:W-:Y:S01]  /*25f0*/  IMAD R14, R16, 0x1b, RZ ;  /* 0x0000001b100e7824 */ /* 0x000fe200078e02ff */
[----:B------:R-:W-:Y:S01]  /*2600*/  PRMT R17, R17, 0x9910, RZ ;  /* 0x0000991011117816 */ /* 0x000fe200000000ff */
[----:B------:R-:W-:Y:S01]  /*2610*/  IMAD R16, R18, 0x1b, RZ ;  /* 0x0000001b12107824 */ /* 0x000fe200078e02ff */
[----:B------:R-:W-:Y:S01]  /*2620*/  LOP3.LUT R13, R13, 0xffff, RZ, 0xc0, !PT ;  /* 0x0000ffff0d0d7812 */ /* 0x000fe200078ec0ff */
[----:B------:R-:W-:-:S02]  /*2630*/  IMAD.MOV R14, RZ, RZ, -R14 ;  /* 0x000000ffff0e7224 */ /* 0x000fc400078e0a0e */
[----:B------:R-:W-:Y:S01]  /*2640*/  IMAD.MOV R19, RZ, RZ, -R16 ;  /* 0x000000ffff137224 */ /* 0x000fe200078e0a10 */
[----:B------:R-:W-:Y:S01]  /*2650*/  LOP3.LUT P0, RZ, R102, R13, RZ, 0xfc, !PT ;  /* 0x0000000d66ff7212 */ /* 0x000fe2000780fcff */
[----:B------:R-:W-:Y:S01]  /*2660*/  IMAD.MOV.U32 R18, RZ, RZ, R24 ;  /* 0x000000ffff127224 */ /* 0x000fe200078e0018 */
[----:B------:R-:W-:Y:S01]  /*2670*/  PRMT R16, R14, 0x7710, RZ ;  /* 0x000077100e107816 */ /* 0x000fe200000000ff */
[----:B------:R-:W-:Y:S01]  /*2680*/  IMAD.MOV R56, RZ, RZ, -R50 ;  /* 0x000000ffff387224 */ /* 0x000fe200078e0a32 */
[----:B------:R-:W-:Y:S01]  /*2690*/  PRMT R19, R19, 0x7710, RZ ;  /* 0x0000771013137816 */ /* 0x000fe200000000ff */
[----:B------:R-:W-:Y:S02]  /*26a0*/  IMAD R14, R18, 0x1b, RZ ;  /* 0x0000001b120e7824 */ /* 0x000fe400078e02ff */
[----:B------:R-:W-:Y:S01]  /*26b0*/  IMAD.IADD R9, R9, 0x1, R16 ;  /* 0x0000000109097824 */ /* 0x000fe200078e0210 */
[----:B------:R-:W-:Y:S01]  /*26c0*/  PRMT R16, R80, 0x9910, RZ ;  /* 0x0000991050107816 */ /* 0x000fe200000000ff */
[----:B------:R-:W-:Y:S01]  /*26d0*/  IMAD.IADD R8, R8, 0x1, R19 ;  /* 0x0000000108087824 */ /* 0x000fe200078e0213 */
[----:B------:R-:W-:Y:S01]  /*26e0*/  PRMT R56, R56, 0x7710, RZ ;  /* 0x0000771038387816 */ /* 0x000fe200000000ff */
[----:B------:R-:W-:-:S02]  /*26f0*/  IMAD.MOV R19, RZ, RZ, -R14 ;  /* 0x000000ffff137224 */ /* 0x000fc400078e0a0e */
[----:B------:R-:W-:Y:S01]  /*2700*/  IMAD.MOV.U32 R14, RZ, RZ, R16 ;  /* 0x000000ffff0e7224 */ /* 0x000fe200078e0010 */
[----:B------:R-:W-:Y:S01]  /*2710*/  PRMT R16, R54, 0x9910, RZ ;  /* 0x0000991036107816 */ /* 0x000fe200000000ff */
[----:B------:R-:W-:Y:S01]  /*2720*/  IMAD.IADD R50, R26, 0x1, R53 ;  /* 0x000000011a327824 */ /* 0x000fe200078e0235 */
[----:B------:R-:W-:Y:S01]  /*2730*/  PRMT R19, R19, 0x7710, RZ ;  /* 0x0000771013137816 */ /* 0x000fe200000000ff */
[----:B------:R-:W-:Y:S01]  /*2740*/  IMAD R14, R14, 0x1b, RZ ;  /* 0x0000001b0e0e7824 */ /* 0x000fe200078e02ff */
[----:B------:R-:W-:Y:S01]  /*2750*/  PRMT R53, R57, 0x7710, RZ ;  /* 0x0000771039357816 */ /* 0x000fe200000000ff */
[----:B------:R-:W-:Y:S01]  /*2760*/  IMAD.IADD R26, R47, 0x1, R58 ;  /* 0x000000012f1a7824 */ /* 0x000fe200078e023a */
[----:B------:R-:W-:Y:S01]  /*2770*/  PRMT R18, R50, 0x9910, RZ ;  /* 0x0000991032127816 */ /* 0x000fe200000000ff */
[----:B------:R-:W-:Y:S02]  /*2780*/  IMAD.MOV R24, RZ, RZ, -R14 ;  /* 0x000000ffff187224 */ /* 0x000fe400078e0a0e */
[----:B------:R-:W-:-:S02]  /*2790*/  IMAD R14, R16, 0x39, RZ ;  /* 0x00000039100e7824 */ /* 0x000fc400078e02ff */
[----:B------:R-:W-:Y:S01]  /*27a0*/  IMAD.IADD R4, R4, 0x1, R19 ;  /* 0x0000000104047824 */ /* 0x000fe200078e0213 */
[----:B------:R-:W-:Y:S01]  /*27b0*/  PRMT R24, R24, 0x7710, RZ ;  /* 0x0000771018187816 */ /* 0x000fe200000000ff */
[----:B------:R-:W-:Y:S01]  /*27c0*/  IMAD.MOV.U32 R16, RZ, RZ, R51 ;  /* 0x000000ffff107224 */ /* 0x000fe200078e0033 */
[----:B------:R-:W-:Y:S01]  /*27d0*/  LOP3.LUT R14, R14, 0xffff, RZ, 0xc0, !PT ;  /* 0x0000ffff0e0e7812 */ /* 0x000fe200078ec0ff */
[----:B------:R-:W-:Y:S02]  /*27e0*/  IMAD R18, R18, 0x39, RZ ;  /* 0x0000003912127824 */ /* 0x000fe400078e02ff */
[----:B------:R-:W-:Y:S01]  /*27f0*/  IMAD R16, R16, 0x39, RZ ;  /* 0x0000003910107824 */ /* 0x000fe200078e02ff */
[----:B------:R-:W-:Y:S01]  /*2800*/  SHF.R.U32.HI R14, RZ, 0x9, R14 ;  /* 0x00000009ff0e7819 */ /* 0x000fe2000001160e */
[----:B------:R-:W-:Y:S02]  /*2810*/  IMAD.IADD R47, R47, 0x1, R56 ;  /* 0x000000012f2f7824 */ /* 0x000fe400078e0238 */
[----:B------:R-:W-:Y:S01]  /*2820*/  IMAD.IADD R46, R46, 0x1, R53 ;  /* 0x000000012e2e7824 */ /* 0x000fe200078e0235 */
[----:B------:R-:W-:Y:S01]  /*2830*/  LOP3.LUT R19, R14, 0xffff, RZ, 0xc0, !PT ;  /* 0x0000ffff0e137812 */ /* 0x000fe200078ec0ff */
[----:B------:R-:W-:Y:S01]  /*2840*/  IMAD.IADD R14, R13, 0x1, R102 ;  /* 0x000000010d0e7824 */ /* 0x000fe200078e0266 */
[----:B------:R-:W-:Y:S01]  /*2850*/  LOP3.LUT R16, R16, 0xffff, RZ, 0xc0, !PT ;  /* 0x0000ffff10107812 */ /* 0x000fe200078ec0ff */
[----:B------:R-:W-:Y:S01]  /*2860*/  IMAD.IADD R20, R20, 0x1, R37 ;  /* 0x0000000114147824 */ /* 0x000fe200078e0225 */
[----:B------:R-:W-:Y:S01]  /*2870*/  PRMT R46, R46, 0x9910, RZ ;  /* 0x000099102e2e7816 */ /* 0x000fe200000000ff */
[----:B------:R-:W-:Y:S01]  /*2880*/  IMAD.IADD R27, R27, 0x1, R30 ;  /* 0x000000011b1b7824 */ /* 0x000fe200078e021e */
[----:B------:R-:W-:Y:S01]  /*2890*/  ISETP.GT.U32.OR P0, PT, R14, 0x7, !P0 ;  /* 0x000000070e00780c */ /* 0x000fe20004704470 */
[----:B------:R-:W-:Y:S01]  /*28a0*/  IMAD.IADD R5, R5, 0x1, R24 ;  /* 0x0000000105057824 */ /* 0x000fe200078e0218 */
[----:B------:R-:W-:Y:S01]  /*28b0*/  SHF.R.U32.HI R13, RZ, 0x9, R16 ;  /* 0x00000009ff0d7819 */ /* 0x000fe20000011610 */
[----:B------:R-:W-:Y:S01]  /*28c0*/  IMAD.IADD R16, R19, 0x1, R102 ;  /* 0x0000000113107824 */ /* 0x000fe200078e0266 */
[----:B------:R-:W-:Y:S01]  /*28d0*/  LOP3.LUT R14, R18, 0xffff, RZ, 0xc0, !PT ;  /* 0x0000ffff120e7812 */ /* 0x000fe200078ec0ff */
[----:B------:R-:W-:Y:S01]  /*28e0*/  VIADD R25, R25, 0xfffffff8 ;  /* 0xfffffff819197836 */ /* 0x000fe20000000000 */
[----:B------:R-:W-:Y:S01]  /*28f0*/  LOP3.LUT R13, R13, 0xffff, RZ, 0xc0, !PT ;  /* 0x0000ffff0d0d7812 */ /* 0x000fe200078ec0ff */
[----:B------:R-:W-:Y:S01]  /*2900*/  VIADD R26, R26, 0xfffffff8 ;  /* 0xfffffff81a1a7836 */ /* 0x000fe20000000000 */
[----:B------:R-:W-:Y:S01]  /*2910*/  SHF.R.U32.HI R14, RZ, 0x9, R14 ;  /* 0x00000009ff0e7819 */ /* 0x000fe2000001160e */
[----:B------:R-:W-:Y:S01]  /*2920*/  IMAD R21, R21, 0x31, R64 ;  /* 0x0000003115157824 */ /* 0x000fe200078e0240 */
[----:B------:R-:W-:-:S02]  /*2930*/  PRMT R18, R22, 0x9910, RZ ;  /* 0x0000991016127816 */ /* 0x000fc400000000ff */
[----:B------:R-:W-:Y:S02]  /*2940*/  PRMT R30, R38, 0x7710, RZ ;  /* 0x00007710261e7816 */ /* 0x000fe400000000ff */
[----:B------:R-:W-:Y:S02]  /*2950*/  @P0 LOP3.LUT R109, R109, 0x2, RZ, 0xfc, !PT ;  /* 0x000000026d6d0812 */ /* 0x000fe400078efcff */
[----:B------:R-:W-:Y:S01]  /*2960*/  LOP3.LUT P0, RZ, R102, R19, RZ, 0xfc, !PT ;  /* 0x0000001366ff7212 */ /* 0x000fe2000780fcff */
[----:B------:R-:W-:Y:S01]  /*2970*/  IMAD.IADD R23, R23, 0x1, R30 ;  /* 0x0000000117177824 */ /* 0x000fe200078e021e */
[----:B------:R-:W-:Y:S02]  /*2980*/  LOP3.LUT R109, R109, 0xffffffbf, RZ, 0xc0, !PT ;  /* 0xffffffbf6d6d7812 */ /* 0x000fe400078ec0ff */
[----:B------:R-:W-:Y:S02]  /*2990*/  ISETP.GT.U32.OR P0, PT, R16, 0x7, !P0 ;  /* 0x000000071000780c */ /* 0x000fe40004704470 */
[----:B------:R-:W-:Y:S01]  /*29a0*/  LOP3.LUT R19, R14, 0xffff, RZ, 0xc0, !PT ;  /* 0x0000ffff0e137812 */ /* 0x000fe200078ec0ff */
[----:B------:R-:W-:Y:S01]  /*29b0*/  IMAD.IADD R14, R13, 0x1, R102 ;  /* 0x000000010d0e7824 */ /* 0x000fe200078e0266 */
[----:B------:R-:W-:-:S02]  /*29c0*/  PRMT R16, R47, 0x9910, RZ ;  /* 0x000099102f107816 */ /* 0x000fc400000000ff */
[----:B------:R-:W-:Y:S02]  /*29d0*/  PRMT R27, R27, 0x9910, RZ ;  /* 0x000099101b1b7816 */ /* 0x000fe400000000ff */
[----:B------:R-:W-:Y:S02]  /*29e0*/  PRMT R23, R23, 0x9910, RZ ;  /* 0x0000991017177816 */ /* 0x000fe400000000ff */
[----:B------:R-:W-:Y:S02]  /*29f0*/  LOP3.LUT R25, R25, 0xffff, RZ, 0xc0, !PT ;  /* 0x0000ffff19197812 */ /* 0x000fe400078ec0ff */
[----:B------:R-:W-:Y:S02]  /*2a00*/  LOP3.LUT R26, R26, 0xffff, RZ, 0xc0, !PT ;  /* 0x0000ffff1a1a7812 */ /* 0x000fe400078ec0ff */
[----:B------:R-:W-:Y:S02]  /*2a10*/  @P0 LOP3.LUT R109, R109, 0x40, RZ, 0xfc, !PT ;  /* 0x000000406d6d0812 */ /* 0x000fe400078efcff */
[----:B------:R-:W-:Y:S01]  /*2a20*/  LOP3.LUT P0, RZ, R102, R13, RZ, 0xfc, !PT ;  /* 0x0000000d66ff7212 */ /* 0x000fe2000780fcff */
[----:B------:R-:W-:Y:S01]  /*2a30*/  IMAD R13, R16, 0x39, RZ ;  /* 0x00000039100d7824 */ /* 0x000fe200078e02ff */
[----:B------:R-:W-:Y:S01]  /*2a40*/  LOP3.LUT R109, R109, 0xffffff7f, RZ, 0xc0, !PT ;  /* 0xffffff7f6d6d7812 */ /* 0x000fe200078ec0ff */
[----:B------:R-:W-:Y:S01]  /*2a50*/  IMAD.IADD R16, R19, 0x1, R102 ;  /* 0x0000000113107824 */ /* 0x000fe200078e0266 */
[----:B------:R-:W-:Y:S01]  /*2a60*/  ISETP.GT.U32.OR P0, PT, R14, 0x7, !P0 ;  /* 0x000000070e00780c */ /* 0x000fe20004704470 */
[----:B------:R-:W-:Y:S01]  /*2a70*/  IMAD.MOV.U32 R14, RZ, RZ, R46 ;  /* 0x000000ffff0e7224 */ /* 0x000fe200078e002e */
[----:B------:R-:W-:-:S03]  /*2a80*/  LOP3.LUT R13, R13, 0xffff, RZ, 0xc0, !PT ;  /* 0x0000ffff0d0d7812 */ /* 0x000fc600078ec0ff */
[----:B------:R-:W-:Y:S01]  /*2a90*/  IMAD R14, R14, 0x39, RZ ;  /* 0x000000390e0e7824 */ /* 0x000fe200078e02ff */
[----:B------:R-:W-:-:S04]  /*2aa0*/  SHF.R.U32.HI R13, RZ, 0x9, R13 ;  /* 0x00000009ff0d7819 */ /* 0x000fc8000001160d */
[----:B------:R-:W-:-:S03]  /*2ab0*/  LOP3.LUT R13, R13, 0xffff, RZ, 0xc0, !PT ;  /* 0x0000ffff0d0d7812 */ /* 0x000fc600078ec0ff */
[----:B------:R-:W-:Y:S02]  /*2ac0*/  @P0 LOP3.LUT R109, R109, 0x80, RZ, 0xfc, !PT ;  /* 0x000000806d6d0812 */ /* 0x000fe400078efcff */
[----:B------:R-:W-:Y:S02]  /*2ad0*/  LOP3.LUT P0, RZ, R102, R19, RZ, 0xfc, !PT ;  /* 0x0000001366ff7212 */ /* 0x000fe4000780fcff */
[----:B------:R-:W-:Y:S02]  /*2ae0*/  LOP3.LUT R109, R109, 0xffffbfff, RZ, 0xc0, !PT ;  /* 0xffffbfff6d6d7812 */ /* 0x000fe400078ec0ff */
[----:B------:R-:W-:Y:S02]  /*2af0*/  ISETP.GT.U32.OR P0, PT, R16, 0x7, !P0 ;  /* 0x000000071000780c */ /* 0x000fe40004704470 */
[----:B------:R-:W-:Y:S02]  /*2b00*/  PRMT R16, R45, 0x9910, RZ ;  /* 0x000099102d107816 */ /* 0x000fe400000000ff */
[----:B------:R-:W-:-:S02]  /*2b10*/  PRMT R19, R7, 0x9910, RZ ;  /* 0x0000991007137816 */ /* 0x000fc400000000ff */
[----:B------:R-:W-:Y:S01]  /*2b20*/  LOP3.LUT R7, R14, 0xffff, RZ, 0xc0, !PT ;  /* 0x0000ffff0e077812 */ /* 0x000fe200078ec0ff */
[----:B------:R-:W-:Y:S02]  /*2b30*/  IMAD R14, R16, 0x39, RZ ;  /* 0x00000039100e7824 */ /* 0x000fe400078e02ff */
[----:B------:R-:W-:Y:S01]  /*2b40*/  IMAD.IADD R16, R13, 0x1, R102 ;  /* 0x000000010d107824 */ /* 0x000fe200078e0266 */
[----:B------:R-:W-:-:S03]  /*2b50*/  SHF.R.U32.HI R7, RZ, 0x9, R7 ;  /* 0x00000009ff077819 */ /* 0x000fc60000011607 */
[----:B------:R-:W-:Y:S02]  /*2b60*/  @P0 LOP3.LUT R109, R109, 0x4000, RZ, 0xfc, !PT ;  /* 0x000040006d6d0812 */ /* 0x000fe400078efcff */
[----:B------:R-:W-:Y:S02]  /*2b70*/  LOP3.LUT P0, RZ, R102, R13, RZ, 0xfc, !PT ;  /* 0x0000000d66ff7212 */ /* 0x000fe4000780fcff */
[----:B------:R-:W-:Y:S01]  /*2b80*/  LOP3.LUT R13, R14, 0xffff, RZ, 0xc0, !PT ;  /* 0x0000ffff0e0d7812 */ /* 0x000fe200078ec0ff */
[----:B------:R-:W-:Y:S01]  /*2b90*/  IMAD R14, R18, 0x39, RZ ;  /* 0x00000039120e7824 */ /* 0x000fe200078e02ff */
[----:B------:R-:W-:Y:S01]  /*2ba0*/  ISETP.GT.U32.OR P0, PT, R16, 0x7, !P0 ;  /* 0x000000071000780c */ /* 0x000fe20004704470 */
[----:B------:R-:W-:Y:S01]  /*2bb0*/  IMAD.MOV.U32 R16, RZ, RZ, R19 ;  /* 0x000000ffff107224 */ /* 0x000fe200078e0013 */
[----:B------:R-:W-:Y:S02]  /*2bc0*/  SHF.R.U32.HI R13, RZ, 0x9, R13 ;  /* 0x00000009ff0d7819 */ /* 0x000fe4000001160d */
[----:B------:R-:W-:-:S02]  /*2bd0*/  LOP3.LUT R7, R7, 0xffff, RZ, 0xc0, !PT ;  /* 0x0000ffff07077812 */ /* 0x000fc400078ec0ff */
[----:B------:R-:W-:Y:S02]  /*2be0*/  LOP3.LUT R109, R109, 0xefffffff, RZ, 0xc0, !PT ;  /* 0xefffffff6d6d7812 */ /* 0x000fe400078ec0ff */
[----:B------:R-:W-:Y:S01]  /*2bf0*/  LOP3.LUT R13, R13, 0xffff, RZ, 0xc0, !PT ;  /* 0x0000ffff0d0d7812 */ /* 0x000fe200078ec0ff */
[--C-:B------:R-:W-:Y:S01]  /*2c00*/  IMAD.IADD R18, R7, 0x1, R102.reuse ;  /* 0x0000000107127824 */ /* 0x100fe200078e0266 */
[----:B------:R-:W-:Y:S02]  /*2c10*/  LOP3.LUT R14, R14, 0xffff, RZ, 0xc0, !PT ;  /* 0x0000ffff0e0e7812 */ /* 0x000fe400078ec0ff */
[----:B------:R-:W-:Y:S01]  /*2c20*/  LOP3.LUT P1, RZ, R102, R7, RZ, 0xfc, !PT ;  /* 0x0000000766ff7212 */ /* 0x000fe2000782fcff */
[----:B------:R-:W-:Y:S01]  /*2c30*/  IMAD R7, R16, 0x39, RZ ;  /* 0x0000003910077824 */ /* 0x000fe200078e02ff */
[----:B------:R-:W-:Y:S01]  /*2c40*/  @P0 LOP3.LUT R109, R109, 0x10000000, RZ, 0xfc, !PT ;  /* 0x100000006d6d0812 */ /* 0x000fe200078efcff */
[----:B------:R-:W-:Y:S01]  /*2c50*/  IMAD.IADD R16, R13, 0x1, R102 ;  /* 0x000000010d107824 */ /* 0x000fe200078e0266 */
[----:B------:R-:W-:-:S02]  /*2c60*/  LOP3.LUT P0, RZ, R102, R13, RZ, 0xfc, !PT ;  /* 0x0000000d66ff7212 */ /* 0x000fc4000780fcff */
[----:B------:R-:W-:Y:S02]  /*2c70*/  SHF.R.U32.HI R13, RZ, 0x9, R14 ;  /* 0x00000009ff0d7819 */ /* 0x000fe4000001160e */
[----:B------:R-:W-:Y:S02]  /*2c80*/  LOP3.LUT R14, R3, 0xffff, RZ, 0xc0, !PT ;  /* 0x0000ffff030e7812 */ /* 0x000fe400078ec0ff */
[----:B------:R-:W-:Y:S02]  /*2c90*/  LOP3.LUT R13, R13, 0xffff, RZ, 0xc0, !PT ;  /* 0x0000ffff0d0d7812 */ /* 0x000fe400078ec0ff */
[----:B------:R-:W-:Y:S02]  /*2ca0*/  ISETP.LT.U32.OR P2, PT, R14, 0xfff9, P2 ;  /* 0x0000fff90e00780c */ /* 0x000fe40001741470 */
[----:B------:R-:W-:Y:S01]  /*2cb0*/  ISETP.GT.U32.OR P1, PT, R18, 0x7, !P1 ;  /* 0x000000071200780c */ /* 0x000fe20004f24470 */
[----:B------:R-:W-:Y:S01]  /*2cc0*/  IMAD.IADD R76, R13, 0x1, R102 ;  /* 0x000000010d4c7824 */ /* 0x000fe200078e0266 */
[----:B------:R-:W-:-:S02]  /*2cd0*/  ISETP.GT.U32.OR P3, PT, R16, 0x7, !P0 ;  /* 0x000000071000780c */ /* 0x000fc40004764470 */
[----:B------:R-:W-:Y:S02]  /*2ce0*/  LOP3.LUT P0, RZ, R102, R13, RZ, 0xfc, !PT ;  /* 0x0000000d66ff7212 */ /* 0x000fe4000780fcff */
[----:B------:R-:W-:Y:S02]  /*2cf0*/  ISETP.LT.U32.OR P1, PT, R14, 0xfff9, P1 ;  /* 0x0000fff90e00780c */ /* 0x000fe40000f21470 */
[----:B------:R-:W-:Y:S02]  /*2d00*/  LOP3.LUT R109, R109, 0xfbffffff, RZ, 0xc0, !PT ;  /* 0xfbffffff6d6d7812 */ /* 0x000fe400078ec0ff */
[C---:B------:R-:W-:Y:S01]  /*2d10*/  ISETP.GT.U32.OR P0, PT, R76.reuse, 0x7, !P0 ;  /* 0x000000074c00780c */ /* 0x040fe20004704470 */
[----:B------:R-:W-:Y:S01]  /*2d20*/  IMAD R76, R76, 0x7, RZ ;  /* 0x000000074c4c7824 */ /* 0x000fe200078e02ff */
[----:B------:R-:W-:Y:S02]  /*2d30*/  @P2 LOP3.LUT R109, R109, 0x4000000, RZ, 0xfc, !PT ;  /* 0x040000006d6d2812 */ /* 0x000fe400078efcff */
[----:B------:R-:W-:-:S02]  /*2d40*/  ISETP.LT.U32.OR P0, PT, R14, 0xfff9, P0 ;  /* 0x0000fff90e00780c */ /* 0x000fc40000701470 */
[----:B------:R-:W-:Y:S01]  /*2d50*/  LOP3.LUT R3, R7, 0xffff, RZ, 0xc0, !PT ;  /* 0x0000ffff07037812 */ /* 0x000fe200078ec0ff */
[----:B------:R-:W-:Y:S01]  /*2d60*/  VIADD R7, R107, 0xfffffff8 ;  /* 0xfffffff86b077836 */ /* 0x000fe20000000000 */
[----:B------:R-:W-:Y:S02]  /*2d70*/  PRMT R16, R20, 0x9910, RZ ;  /* 0x0000991014107816 */ /* 0x000fe400000000ff */
[----:B------:R-:W-:Y:S02]  /*2d80*/  LOP3.LUT R109, R109, 0xffefffff, RZ, 0xc0, !PT ;  /* 0xffefffff6d6d7812 */ /* 0x000fe400078ec0ff */
[----:B------:R-:W-:Y:S01]  /*2d90*/  SHF.R.U32.HI R3, RZ, 0x9, R3 ;  /* 0x00000009ff037819 */ /* 0x000fe20000011603 */
[----:B------:R-:W-:Y:S01]  /*2da0*/  IMAD R13, R16, 0x39, RZ ;  /* 0x00000039100d7824 */ /* 0x000fe200078e02ff */
[----:B------:R-:W-:Y:S02]  /*2db0*/  @P1 LOP3.LUT R109, R109, 0x100000, RZ, 0xfc, !PT ;  /* 0x001000006d6d1812 */ /* 0x000fe400078efcff */
[----:B------:R-:W-:-:S02]  /*2dc0*/  LOP3.LUT R3, R3, 0xffff, RZ, 0xc0, !PT ;  /* 0x0000ffff03037812 */ /* 0x000fc400078ec0ff */
[----:B------:R-:W-:Y:S02]  /*2dd0*/  LOP3.LUT R109, R109, 0xfff7ffff, RZ, 0xc0, !PT ;  /* 0xfff7ffff6d6d7812 */ /* 0x000fe400078ec0ff */
[----:B------:R-:W-:Y:S01]  /*2de0*/  LOP3.LUT R13, R13, 0xffff, RZ, 0xc0, !PT ;  /* 0x0000ffff0d0d7812 */ /* 0x000fe200078ec0ff */
[----:B------:R-:W-:Y:S01]  /*2df0*/  IMAD.IADD R106, R3, 0x1, R102 ;  /* 0x00000001036a7824 */ /* 0x000fe200078e0266 */
[----:B------:R-:W-:Y:S02]  /*2e00*/  @P0 LOP3.LUT R109, R109, 0x80000, RZ, 0xfc, !PT ;  /* 0x000800006d6d0812 */ /* 0x000fe400078efcff */
[----:B------:R-:W-:Y:S02]  /*2e10*/  LOP3.LUT P0, RZ, R102, R3, RZ, 0xfc, !PT ;  /* 0x0000000366ff7212 */ /* 0x000fe4000780fcff */
[----:B------:R-:W-:Y:S01]  /*2e20*/  SHF.R.U32.HI R3, RZ, 0x9, R13 ;  /* 0x00000009ff037819 */ /* 0x000fe2000001160d */
[----:B------:R-:W-:Y:S01]  /*2e30*/  IMAD.MOV.U32 R13, RZ, RZ, R33 ;  /* 0x000000ffff0d7224 */ /* 0x000fe200078e0021 */
[----:B------:R-:W-:-:S02]  /*2e40*/  LOP3.LUT R14, R7, 0xffff, RZ, 0xc0, !PT ;  /* 0x0000ffff070e7812 */ /* 0x000fc400078ec0ff */
[----:B------:R-:W-:Y:S01]  /*2e50*/  LOP3.LUT R7, R3, 0xffff, RZ, 0xc0, !PT ;  /* 0x0000ffff03077812 */ /* 0x000fe200078ec0ff */
[----:B------:R-:W-:Y:S01]  /*2e60*/  IMAD R3, R13, 0x39, RZ ;  /* 0x000000390d037824 */ /* 0x000fe200078e02ff */
[----:B------:R-:W-:Y:S01]  /*2e70*/  PRMT R16, R40, 0x9910, RZ ;  /* 0x0000991028107816 */ /* 0x000fe200000000ff */
[----:B------:R-:W-:Y:S01]  /*2e80*/  IMAD R13, R17, 0x39, RZ ;  /* 0x00000039110d7824 */ /* 0x000fe200078e02ff */
[----:B------:R-:W-:Y:S01]  /*2e90*/  ISETP.GT.U32.OR P0, PT, R106, 0x7, !P0 ;  /* 0x000000076a00780c */ /* 0x000fe20004704470 */
[----:B------:R-:W-:Y:S01]  /*2ea0*/  IMAD.IADD R19, R7, 0x1, R102 ;  /* 0x0000000107137824 */ /* 0x000fe200078e0266 */
[----:B------:R-:W-:Y:S01]  /*2eb0*/  LOP3.LUT P1, RZ, R102, R7, RZ, 0xfc, !PT ;  /* 0x0000000766ff7212 */ /* 0x000fe2000782fcff */
[----:B------:R-:W-:Y:S01]  /*2ec0*/  IMAD R7, R16, 0x39, RZ ;  /* 0x0000003910077824 */ /* 0x000fe200078e02ff */
[----:B------:R-:W-:Y:S01]  /*2ed0*/  LOP3.LUT R3, R3, 0xffff, RZ, 0xc0, !PT ;  /* 0x0000ffff03037812 */ /* 0x000fe200078ec0ff */
[----:B------:R-:W-:Y:S01]  /*2ee0*/  IMAD R106, R106, 0x7, RZ ;  /* 0x000000076a6a7824 */ /* 0x000fe200078e02ff */
[----:B------:R-:W-:-:S02]  /*2ef0*/  ISETP.LT.U32.OR P0, PT, R14, 0xfff9, P0 ;  /* 0x0000fff90e00780c */ /* 0x000fc40000701470 */
[C---:B------:R-:W-:Y:S01]  /*2f00*/  ISETP.GT.U32.OR P1, PT, R19.reuse, 0x7, !P1 ;  /* 0x000000071300780c */ /* 0x040fe20004f24470 */
[----:B------:R-:W-:Y:S01]  /*2f10*/  IMAD.IADD R77, R106, 0x1, R77 ;  /* 0x000000016a4d7824 */ /* 0x000fe200078e024d */
[----:B------:R-:W-:Y:S01]  /*2f20*/  SHF.R.U32.HI R3, RZ, 0x9, R3 ;  /* 0x00000009ff037819 */ /* 0x000fe20000011603 */
[----:B------:R-:W-:Y:S01]  /*2f30*/  IMAD R19, R19, 0x7, RZ ;  /* 0x0000000713137824 */ /* 0x000fe200078e02ff */
[----:B------:R-:W-:Y:S02]  /*2f40*/  LOP3.LUT R7, R7, 0xffff, RZ, 0xc0, !PT ;  /* 0x0000ffff07077812 */ /* 0x000fe400078ec0ff */
[----:B------:R-:W-:Y:S02]  /*2f50*/  P2R R30, PR, RZ, 0x1 ;  /* 0x00000001ff1e7803 */ /* 0x000fe40000000000 */
[C---:B------:R-:W-:Y:S02]  /*2f60*/  ISETP.LT.U32.OR P2, PT, R14.reuse, 0xfff9, P3 ;  /* 0x0000fff90e00780c */ /* 0x040fe40001f41470 */
[----:B------:R-:W-:-:S02]  /*2f70*/  ISETP.LT.U32.OR P0, PT, R14, 0xfff9, P1 ;  /* 0x0000fff90e00780c */ /* 0x000fc40000f01470 */
[----:B------:R-:W-:Y:S02]  /*2f80*/  LOP3.LUT R14, R13, 0xffff, RZ, 0xc0, !PT ;  /* 0x0000ffff0d0e7812 */ /* 0x000fe400078ec0ff */
[----:B------:R-:W-:Y:S02]  /*2f90*/  LOP3.LUT R3, R3, 0xffff, RZ, 0xc0, !PT ;  /* 0x0000ffff03037812 */ /* 0x000fe400078ec0ff */
[----:B------:R-:W-:Y:S01]  /*2fa0*/  SHF.R.U32.HI R13, RZ, 0x9, R7 ;  /* 0x00000009ff0d7819 */ /* 0x000fe20000011607 */
[----:B------:R-:W-:Y:S01]  /*2fb0*/  VIADD R7, R99, 0xfffffff8 ;  /* 0xfffffff863077836 */ /* 0x000fe20000000000 */
[----:B------:R-:W-:Y:S01]  /*2fc0*/  SHF.R.U32.HI R14, RZ, 0x9, R14 ;  /* 0x00000009ff0e7819 */ /* 0x000fe2000001160e */
[--C-:B------:R-:W-:Y:S01]  /*2fd0*/  IMAD.IADD R18, R3, 0x1, R102.reuse ;  /* 0x0000000103127824 */ /* 0x100fe200078e0266 */
[----:B------:R-:W-:Y:S02]  /*2fe0*/  LOP3.LUT R13, R13, 0xffff, RZ, 0xc0, !PT ;  /* 0x0000ffff0d0d7812 */ /* 0x000fe400078ec0ff */
[----:B------:R-:W-:Y:S01]  /*2ff0*/  LOP3.LUT P1, RZ, R102, R3, RZ, 0xfc, !PT ;  /* 0x0000000366ff7212 */ /* 0x000fe2000782fcff */
[----:B------:R-:W-:Y:S01]  /*3000*/  VIADD R3, R98, 0xfffffff8 ;  /* 0xfffffff862037836 */ /* 0x000fe20000000000 */
[----:B------:R-:W-:Y:S01]  /*3010*/  LOP3.LUT R29, R14, 0xffff, RZ, 0xc0, !PT ;  /* 0x0000ffff0e1d7812 */ /* 0x000fe200078ec0ff */
[--C-:B------:R-:W-:Y:S01]  /*3020*/  IMAD.IADD R17, R13, 0x1, R102.reuse ;  /* 0x000000010d117824 */ /* 0x100fe200078e0266 */
[C---:B------:R-:W-:Y:S01]  /*3030*/  ISETP.GT.U32.OR P4, PT, R18.reuse, 0x7, !P1 ;  /* 0x000000071200780c */ /* 0x040fe20004f84470 */
[----:B------:R-:W-:Y:S01]  /*3040*/  IMAD R18, R18, 0x7, RZ ;  /* 0x0000000712127824 */ /* 0x000fe200078e02ff */
[----:B------:R-:W-:Y:S01]  /*3050*/  LOP3.LUT R109, R109, 0xffffdfff, RZ, 0xc0, !PT ;  /* 0xffffdfff6d6d7812 */ /* 0x000fe200078ec0ff */
[----:B------:R-:W-:Y:S01]  /*3060*/  IMAD.IADD R16, R29, 0x1, R102 ;  /* 0x000000011d107824 */ /* 0x000fe200078e0266 */
[----:B------:R-:W-:-:S02]  /*3070*/  LOP3.LUT P1, RZ, R102, R13, RZ, 0xfc, !PT ;  /* 0x0000000d66ff7212 */ /* 0x000fc4000782fcff */
[----:B------:R-:W-:Y:S02]  /*3080*/  @P2 LOP3.LUT R109, R109, 0x2000, RZ, 0xfc, !PT ;  /* 0x000020006d6d2812 */ /* 0x000fe400078efcff */
[C---:B------:R-:W-:Y:S01]  /*3090*/  ISETP.GT.U32.OR P3, PT, R17.reuse, 0x7, !P1 ;  /* 0x000000071100780c */ /* 0x040fe20004f64470 */
[----:B------:R-:W-:Y:S01]  /*30a0*/  IMAD R17, R17, 0x7, RZ ;  /* 0x0000000711117824 */ /* 0x000fe200078e02ff */
[----:B------:R-:W-:Y:S02]  /*30b0*/  LOP3.LUT P1, RZ, R102, R29, RZ, 0xfc, !PT ;  /* 0x0000001d66ff7212 */ /* 0x000fe4000782fcff */
[----:B------:R-:W-:Y:S02]  /*30c0*/  LOP3.LUT R109, R109, 0xffffffdf, RZ, 0xc0, !PT ;  /* 0xffffffdf6d6d7812 */ /* 0x000fe400078ec0ff */
[----:B------:R-:W-:Y:S02]  /*30d0*/  LOP3.LUT R7, R7, 0xffff, RZ, 0xc0, !PT ;  /* 0x0000ffff07077812 */ /* 0x000fe400078ec0ff */
[C---:B------:R-:W-:Y:S01]  /*30e0*/  ISETP.GT.U32.OR P2, PT, R16.reuse, 0x7, !P1 ;  /* 0x000000071000780c */ /* 0x040fe20004f44470 */
[----:B------:R-:W-:Y:S01]  /*30f0*/  IMAD R16, R16, 0x7, RZ ;  /* 0x0000000710107824 */ /* 0x000fe200078e02ff */
[----:B------:R-:W-:-:S02]  /*3100*/  LOP3.LUT R20, R3, 0xffff, RZ, 0xc0, !PT ;  /* 0x0000ffff03147812 */ /* 0x000fc400078ec0ff */
[----:B------:R-:W-:Y:S02]  /*3110*/  PRMT R3, R10, 0x9910, RZ ;  /* 0x000099100a037816 */ /* 0x000fe400000000ff */
[----:B------:R-:W-:Y:S02]  /*3120*/  @P0 LOP3.LUT R109, R109, 0x20, RZ, 0xfc, !PT ;  /* 0x000000206d6d0812 */ /* 0x000fe400078efcff */
[----:B------:R-:W-:Y:S01]  /*3130*/  PRMT R10, R11, 0x9910, RZ ;  /* 0x000099100b0a7816 */ /* 0x000fe200000000ff */
[----:B------:R-:W-:Y:S01]  /*3140*/  IMAD R3, R3, 0x39, RZ ;  /* 0x0000003903037824 */ /* 0x000fe200078e02ff */
[C---:B------:R-:W-:Y:S02]  /*3150*/  ISETP.LT.U32.OR P1, PT, R7.reuse, 0xfff9, P4 ;  /* 0x0000fff90700780c */ /* 0x040fe40002721470 */
[C---:B------:R-:W-:Y:S01]  /*3160*/  ISETP.LT.U32.OR P3, PT, R7.reuse, 0xfff9, P3 ;  /* 0x0000fff90700780c */ /* 0x040fe20001f61470 */
[----:B------:R-:W-:Y:S01]  /*3170*/  IMAD R10, R10, 0x39, RZ ;  /* 0x000000390a0a7824 */ /* 0x000fe200078e02ff */
[----:B------:R-:W-:-:S02]  /*3180*/  ISETP.LT.U32.OR P0, PT, R7, 0xfff9, P2 ;  /* 0x0000fff90700780c */ /* 0x000fc40001701470 */
[----:B------:R-:W-:Y:S01]  /*3190*/  PRMT R11, R9, 0x9910, RZ ;  /* 0x00009910090b7816 */ /* 0x000fe200000000ff */
[----:B------:R-:W-:Y:S01]  /*31a0*/  IMAD.MOV.U32 R9, RZ, RZ, R36 ;  /* 0x000000ffff097224 */ /* 0x000fe200078e0024 */
[----:B------:R-:W-:Y:S02]  /*31b0*/  PRMT R7, R39, 0x9910, RZ ;  /* 0x0000991027077816 */ /* 0x000fe400000000ff */
[----:B------:R-:W-:Y:S01]  /*31c0*/  LOP3.LUT R3, R3, 0xffff, RZ, 0xc0, !PT ;  /* 0x0000ffff03037812 */ /* 0x000fe200078ec0ff */
[----:B------:R-:W-:Y:S01]  /*31d0*/  IMAD R9, R9, 0x39, RZ ;  /* 0x0000003909097824 */ /* 0x000fe200078e02ff */
[----:B------:R-:W-:Y:S01]  /*31e0*/  LOP3.LUT R13, R10, 0xffff, RZ, 0xc0, !PT ;  /* 0x0000ffff0a0d7812 */ /* 0x000fe200078ec0ff */
[----:B------:R-:W-:Y:S01]  /*31f0*/  IMAD R7, R7, 0x39, RZ ;  /* 0x0000003907077824 */ /* 0x000fe200078e02ff */
[----:B------:R-:W-:Y:S01]  /*3200*/  SHF.R.U32.HI R3, RZ, 0x9, R3 ;  /* 0x00000009ff037819 */ /* 0x000fe20000011603 */
[----:B------:R-:W-:Y:S01]  /*3210*/  IMAD R11, R11, 0x39, RZ ;  /* 0x000000390b0b7824 */ /* 0x000fe200078e02ff */
[----:B------:R-:W-:-:S02]  /*3220*/  LOP3.LUT R9, R9, 0xffff, RZ, 0xc0, !PT ;  /* 0x0000ffff09097812 */ /* 0x000fc400078ec0ff */
[----:B------:R-:W-:Y:S02]  /*3230*/  LOP3.LUT R7, R7, 0xffff, RZ, 0xc0, !PT ;  /* 0x0000ffff07077812 */ /* 0x000fe400078ec0ff */
[----:B------:R-:W-:Y:S02]  /*3240*/  SHF.R.U32.HI R10, RZ, 0x9, R9 ;  /* 0x00000009ff0a7819 */ /* 0x000fe40000011609 */
[----:B------:R-:W-:Y:S02]  /*3250*/  SHF.R.U32.HI R7, RZ, 0x9, R7 ;  /* 0x00000009ff077819 */ /* 0x000fe40000011607 */
[----:B------:R-:W-:Y:S02]  /*3260*/  LOP3.LUT R9, R3, 0xffff, RZ, 0xc0, !PT ;  /* 0x0000ffff03097812 */ /* 0x000fe400078ec0ff */
[----:B------:R-:W-:Y:S02]  /*3270*/  LOP3.LUT R29, R7, 0xffff, RZ, 0xc0, !PT ;  /* 0x0000ffff071d7812 */ /* 0x000fe400078ec0ff */
[----:B------:R-:W-:Y:S01]  /*3280*/  LOP3.LUT R14, R11, 0xffff, RZ, 0xc0, !PT ;  /* 0x0000ffff0b0e7812 */ /* 0x000fe200078ec0ff */
[----:B------:R-:W-:Y:S01]  /*3290*/  IMAD.IADD R7, R9, 0x1, R102 ;  /* 0x0000000109077824 */ /* 0x000fe200078e0266 */
[----:B------:R-:W-:-:S02]  /*32a0*/  SHF.R.U32.HI R11, RZ, 0x9, R13 ;  /* 0x00000009ff0b7819 */ /* 0x000fc4000001160d */
[C---:B------:R-:W-:Y:S02]  /*32b0*/  LOP3.LUT P2, RZ, R102.reuse, R9, RZ, 0xfc, !PT ;  /* 0x0000000966ff7212 */ /* 0x040fe4000784fcff */
[----:B------:R-:W-:Y:S01]  /*32c0*/  SHF.R.U32.HI R13, RZ, 0x9, R14 ;  /* 0x00000009ff0d7819 */ /* 0x000fe2000001160e */
[----:B------:R-:W-:Y:S01]  /*32d0*/  IMAD.IADD R14, R29, 0x1, R102 ;  /* 0x000000011d0e7824 */ /* 0x000fe200078e0266 */
[----:B------:R-:W-:Y:S02]  /*32e0*/  LOP3.LUT R37, R11, 0xffff, RZ, 0xc0, !PT ;  /* 0x0000ffff0b257812 */ /* 0x000fe400078ec0ff */
[----:B------:R-:W-:Y:S02]  /*32f0*/  ISETP.GT.U32.OR P5, PT, R7, 0x7, !P2 ;  /* 0x000000070700780c */ /* 0x000fe400057a4470 */
[----:B------:R-:W-:Y:S02]  /*3300*/  LOP3.LUT P2, RZ, R102, R29, RZ, 0xfc, !PT ;  /* 0x0000001d66ff7212 */ /* 0x000fe4000784fcff */
[----:B------:R-:W-:-:S02]  /*3310*/  LOP3.LUT R109, R109, 0xffffefff, RZ, 0xc0, !PT ;  /* 0xffffefff6d6d7812 */ /* 0x000fc400078ec0ff */
[----:B------:R-:W-:Y:S01]  /*3320*/  LOP3.LUT R39, R13, 0xffff, RZ, 0xc0, !PT ;  /* 0x0000ffff0d277812 */ /* 0x000fe200078ec0ff */
[--C-:B------:R-:W-:Y:S01]  /*3330*/  IMAD.IADD R13, R37, 0x1, R102.reuse ;  /* 0x00000001250d7824 */ /* 0x100fe200078e0266 */
[----:B------:R-:W-:Y:S02]  /*3340*/  LOP3.LUT R33, R10, 0xffff, RZ, 0xc0, !PT ;  /* 0x0000ffff0a217812 */ /* 0x000fe400078ec0ff */
[----:B------:R-:W-:Y:S01]  /*3350*/  ISETP.GT.U32.OR P4, PT, R14, 0x7, !P2 ;  /* 0x000000070e00780c */ /* 0x000fe20005784470 */
[--C-:B------:R-:W-:Y:S01]  /*3360*/  IMAD.IADD R11, R39, 0x1, R102.reuse ;  /* 0x00000001270b7824 */ /* 0x100fe200078e0266 */
[----:B------:R-:W-:Y:S01]  /*3370*/  @P3 LOP3.LUT R109, R109, 0x1000, RZ, 0xfc, !PT ;  /* 0x000010006d6d3812 */ /* 0x000fe200078efcff */
[----:B------:R-:W-:Y:S01]  /*3380*/  IMAD.IADD R3, R33, 0x1, R102 ;  /* 0x0000000121037824 */ /* 0x000fe200078e0266 */
[----:B------:R-:W-:Y:S01]  /*3390*/  LOP3.LUT P2, RZ, R102, R37, RZ, 0xfc, !PT ;  /* 0x0000002566ff7212 */ /* 0x000fe2000784fcff */
[----:B------:R-:W-:Y:S01]  /*33a0*/  IMAD R14, R14, 0x7, RZ ;  /* 0x000000070e0e7824 */ /* 0x000fe200078e02ff */
[----:B------:R-:W-:-:S02]  /*33b0*/  LOP3.LUT R109, R109, 0xffffffef, RZ, 0xc0, !PT ;  /* 0xffffffef6d6d7812 */ /* 0x000fc400078ec0ff */
[C---:B------:R-:W-:Y:S01]  /*33c0*/  ISETP.GT.U32.OR P3, PT, R13.reuse, 0x7, !P2 ;  /* 0x000000070d00780c */ /* 0x040fe20005764470 */
[----:B------:R-:W-:Y:S01]  /*33d0*/  IMAD R13, R13, 0x7, RZ ;  /* 0x000000070d0d7824 */ /* 0x000fe200078e02ff */
[----:B------:R-:W-:Y:S02]  /*33e0*/  LOP3.LUT P2, RZ, R102, R33, RZ, 0xfc, !PT ;  /* 0x0000002166ff7212 */ /* 0x000fe4000784fcff */
[----:B------:R-:W-:Y:S02]  /*33f0*/  @P0 LOP3.LUT R109, R109, 0x10, RZ, 0xfc, !PT ;  /* 0x000000106d6d0812 */ /* 0x000fe400078efcff */
[----:B------:R-:W-:Y:S02]  /*3400*/  ISETP.LT.U32.OR P4, PT, R20, 0xfff9, P4 ;  /* 0x0000fff91400780c */ /* 0x000fe40002781470 */
[----:B------:R-:W-:Y:S02]  /*3410*/  ISETP.GT.U32.OR P0, PT, R3, 0x7, !P2 ;  /* 0x000000070300780c */ /* 0x000fe40005704470 */
[----:B------:R-:W-:-:S02]  /*3420*/  LOP3.LUT P2, RZ, R102, R39, RZ, 0xfc, !PT ;  /* 0x0000002766ff7212 */ /* 0x000fc4000784fcff */
[C---:B------:R-:W-:Y:S02]  /*3430*/  ISETP.LT.U32.OR P3, PT, R20.reuse, 0xfff9, P3 ;  /* 0x0000fff91400780c */ /* 0x040fe40001f61470 */
[C---:B------:R-:W-:Y:S01]  /*3440*/  ISETP.GT.U32.OR P6, PT, R11.reuse, 0x7, !P2 ;  /* 0x000000070b00780c */ /* 0x040fe200057c4470 */
[----:B------:R-:W-:Y:S01]  /*3450*/  IMAD R11, R11, 0x7, RZ ;  /* 0x000000070b0b7824 */ /* 0x000fe200078e02ff */
[----:B------:R-:W-:Y:S02]  /*3460*/  ISETP.LT.U32.OR P2, PT, R20, 0xfff9, P5 ;  /* 0x0000fff91400780c */ /* 0x000fe40002f41470 */
[C---:B------:R-:W-:Y:S02]  /*3470*/  LOP3.LUT P5, RZ, R109.reuse, 0x2, RZ, 0xc0, !PT ;  /* 0x000000026dff7812 */ /* 0x040fe400078ac0ff */
[----:B------:R-:W-:Y:S02]  /*3480*/  LOP3.LUT R109, R109, 0xfffff7ff, RZ, 0xc0, !PT ;  /* 0xfffff7ff6d6d7812 */ /* 0x000fe400078ec0ff */
[----:B------:R-:W-:-:S02]  /*3490*/  ISETP.LT.U32.OR P5, PT, R34, 0xfff9, P5 ;  /* 0x0000fff92200780c */ /* 0x000fc40002fa1470 */
[----:B------:R-:W-:Y:S02]  /*34a0*/  @P4 LOP3.LUT R109, R109, 0x800, RZ, 0xfc, !PT ;  /* 0x000008006d6d4812 */ /* 0x000fe400078efcff */
[----:B------:R-:W-:Y:S01]  /*34b0*/  PRMT R10, R6, 0x9910, RZ ;  /* 0x00009910060a7816 */ /* 0x000fe200000000ff */
[----:B------:R-:W-:Y:S01]  /*34c0*/  IMAD.MOV.U32 R6, RZ, RZ, R35 ;  /* 0x000000ffff067224 */ /* 0x000fe200078e0023 */
[----:B------:R-:W-:Y:S02]  /*34d0*/  LOP3.LUT R109, R109, 0xfffffff7, RZ, 0xc0, !PT ;  /* 0xfffffff76d6d7812 */ /* 0x000fe400078ec0ff */
[----:B------:R-:W-:Y:S01]  /*34e0*/  ISETP.LT.U32.OR P4, PT, R34, 0xfff9, P0 ;  /* 0x0000fff92200780c */ /* 0x000fe20000781470 */
[----:B------:R-:W-:Y:S01]  /*34f0*/  IMAD R6, R6, 0x39, RZ ;  /* 0x0000003906067824 */ /* 0x000fe200078e02ff */
[----:B------:R-:W-:Y:S01]  /*3500*/  @P3 LOP3.LUT R109, R109, 0x8, RZ, 0xfc, !PT ;  /* 0x000000086d6d3812 */ /* 0x000fe200078efcff */
[----:B------:R-:W-:Y:S01]  /*3510*/  IMAD R10, R10, 0x39, RZ ;  /* 0x000000390a0a7824 */ /* 0x000fe200078e02ff */
[----:B------:R-:W-:-:S02]  /*3520*/  PRMT R9, R8, 0x9910, RZ ;  /* 0x0000991008097816 */ /* 0x000fc400000000ff */
[----:B------:R-:W-:Y:S02]  /*3530*/  LOP3.LUT R109, R109, 0xfffbffff, RZ, 0xc0, !PT ;  /* 0xfffbffff6d6d7812 */ /* 0x000fe400078ec0ff */
[----:B------:R-:W-:Y:S01]  /*3540*/  ISETP.LT.U32.OR P3, PT, R34, 0xfff9, P6 ;  /* 0x0000fff92200780c */ /* 0x000fe20003761470 */
[----:B------:R-:W-:Y:S01]  /*3550*/  IMAD R9, R9, 0x39, RZ ;  /* 0x0000003909097824 */ /* 0x000fe200078e02ff */
[----:B------:R-:W-:Y:S02]  /*3560*/  @P5 LOP3.LUT R109, R109, 0x40000, RZ, 0xfc, !PT ;  /* 0x000400006d6d5812 */ /* 0x000fe400078efcff */
[----:B------:R-:W-:Y:S02]  /*3570*/  LOP3.LUT R6, R6, 0xffff, RZ, 0xc0, !PT ;  /* 0x0000ffff06067812 */ /* 0x000fe400078ec0ff */
[C---:B------:R-:W-:Y:S02]  /*3580*/  LOP3.LUT P0, RZ, R109.reuse, 0x40, RZ, 0xc0, !PT ;  /* 0x000000406dff7812 */ /* 0x040fe4000780c0ff */
[----:B------:R-:W-:-:S02]  /*3590*/  LOP3.LUT R109, R109, 0xfffffbff, RZ, 0xc0, !PT ;  /* 0xfffffbff6d6d7812 */ /* 0x000fc400078ec0ff */
[----:B------:R-:W-:Y:S02]  /*35a0*/  LOP3.LUT R9, R9, 0xffff, RZ, 0xc0, !PT ;  /* 0x0000ffff09097812 */ /* 0x000fe400078ec0ff */
[----:B------:R-:W-:Y:S02]  /*35b0*/  SHF.R.U32.HI R6, RZ, 0x9, R6 ;  /* 0x00000009ff067819 */ /* 0x000fe40000011606 */
[----:B------:R-:W-:Y:S02]  /*35c0*/  @P4 LOP3.LUT R109, R109, 0x400, RZ, 0xfc, !PT ;  /* 0x000004006d6d4812 */ /* 0x000fe400078efcff */
[----:B------:R-:W-:Y:S02]  /*35d0*/  LOP3.LUT R20, R12, 0xffff, RZ, 0xc0, !PT ;  /* 0x0000ffff0c147812 */ /* 0x000fe400078ec0ff */
[----:B------:R-:W-:Y:S02]  /*35e0*/  LOP3.LUT R12, R10, 0xffff, RZ, 0xc0, !PT ;  /* 0x0000ffff0a0c7812 */ /* 0x000fe400078ec0ff */
[----:B------:R-:W-:-:S02]  /*35f0*/  SHF.R.U32.HI R10, RZ, 0x9, R9 ;  /* 0x00000009ff0a7819 */ /* 0x000fc40000011609 */
[----:B------:R-:W-:Y:S02]  /*3600*/  LOP3.LUT R9, R6, 0xffff, RZ, 0xc0, !PT ;  /* 0x0000ffff06097812 */ /* 0x000fe400078ec0ff */
[----:B------:R-:W-:Y:S02]  /*3610*/  LOP3.LUT R109, R109, 0xfffffffb, RZ, 0xc0, !PT ;  /* 0xfffffffb6d6d7812 */ /* 0x000fe400078ec0ff */
[----:B------:R-:W-:Y:S01]  /*3620*/  LOP3.LUT R29, R10, 0xffff, RZ, 0xc0, !PT ;  /* 0x0000ffff0a1d7812 */ /* 0x000fe200078ec0ff */
[--C-:B------:R-:W-:Y:S01]  /*3630*/  IMAD.IADD R10, R9, 0x1, R102.reuse ;  /* 0x00000001090a7824 */ /* 0x100fe200078e0266 */
[----:B------:R-:W-:Y:S02]  /*3640*/  @P3 LOP3.LUT R109, R109, 0x4, RZ, 0xfc, !PT ;  /* 0x000000046d6d3812 */ /* 0x000fe400078efcff */
[----:B------:R-:W-:Y:S01]  /*3650*/  LOP3.LUT P3, RZ, R102, R9, RZ, 0xfc, !PT ;  /* 0x0000000966ff7212 */ /* 0x000fe2000786fcff */
[----:B------:R-:W-:Y:S01]  /*3660*/  IMAD.IADD R22, R29, 0x1, R102 ;  /* 0x000000011d167824 */ /* 0x000fe200078e0266 */
[----:B------:R-:W-:-:S02]  /*3670*/  ISETP.LT.U32.OR P0, PT, R20, 0xfff9, P0 ;  /* 0x0000fff91400780c */ /* 0x000fc40000701470 */
[C---:B------:R-:W-:Y:S01]  /*3680*/  ISETP.GT.U32.OR P5, PT, R10.reuse, 0x7, !P3 ;  /* 0x000000070a00780c */ /* 0x040fe20005fa4470 */
[----:B------:R-:W-:Y:S01]  /*3690*/  IMAD R10, R10, 0x7, RZ ;  /* 0x000000070a0a7824 */ /* 0x000fe200078e02ff */
[----:B------:R-:W-:Y:S02]  /*36a0*/  PRMT R8, R31, 0x9910, RZ ;  /* 0x000099101f087816 */ /* 0x000fe400000000ff */
[----:B------:R-:W-:Y:S02]  /*36b0*/  ISETP.LT.U32.OR P5, PT, R20, 0xfff9, P5 ;  /* 0x0000fff91400780c */ /* 0x000fe40002fa1470 */
[----:B------:R-:W-:Y:S01]  /*36c0*/  LOP3.LUT R109, R109, 0xfffdffff, RZ, 0xc0, !PT ;  /* 0xfffdffff6d6d7812 */ /* 0x000fe200078ec0ff */
[----:B------:R-:W-:Y:S01]  /*36d0*/  IMAD R8, R8, 0x39, RZ ;  /* 0x0000003908087824 */ /* 0x000fe200078e02ff */
[----:B------:R-:W-:Y:S02]  /*36e0*/  LOP3.LUT P3, RZ, R102, R29, RZ, 0xfc, !PT ;  /* 0x0000001d66ff7212 */ /* 0x000fe4000786fcff */
[----:B------:R-:W-:-:S02]  /*36f0*/  SHF.R.U32.HI R12, RZ, 0x9, R12 ;  /* 0x00000009ff0c7819 */ /* 0x000fc4000001160c */
[----:B------:R-:W-:Y:S02]  /*3700*/  @P0 LOP3.LUT R109, R109, 0x20000, RZ, 0xfc, !PT ;  /* 0x000200006d6d0812 */ /* 0x000fe400078efcff */
[----:B------:R-:W-:Y:S02]  /*3710*/  LOP3.LUT R8, R8, 0xffff, RZ, 0xc0, !PT ;  /* 0x0000ffff08087812 */ /* 0x000fe400078ec0ff */
[----:B------:R-:W-:Y:S02]  /*3720*/  ISETP.GT.U32.OR P4, PT, R22, 0x7, !P3 ;  /* 0x000000071600780c */ /* 0x000fe40005f84470 */
[----:B------:R-:W-:Y:S02]  /*3730*/  LOP3.LUT R109, R109, 0xfffffdff, RZ, 0xc0, !PT ;  /* 0xfffffdff6d6d7812 */ /* 0x000fe400078ec0ff */
[----:B------:R-:W-:Y:S02]  /*3740*/  SHF.R.U32.HI R8, RZ, 0x9, R8 ;  /* 0x00000009ff087819 */ /* 0x000fe40000011608 */
[----:B------:R-:W-:-:S02]  /*3750*/  @P5 LOP3.LUT R109, R109, 0x200, RZ, 0xfc, !PT ;  /* 0x000002006d6d5812 */ /* 0x000fc400078efcff */
[----:B------:R-:W-:Y:S01]  /*3760*/  ISETP.LT.U32.OR P4, PT, R20, 0xfff9, P4 ;  /* 0x0000fff91400780c */ /* 0x000fe20002781470 */
[----:B------:R-:W-:Y:S01]  /*3770*/  IMAD.MOV.U32 R20, RZ, RZ, RZ ;  /* 0x000000ffff147224 */ /* 0x000fe200078e00ff */
[----:B------:R-:W-:Y:S02]  /*3780*/  LOP3.LUT R15, R8, 0xffff, RZ, 0xc0, !PT ;  /* 0x0000ffff080f7812 */ /* 0x000fe400078ec0ff */
[----:B------:R-:W-:Y:S02]  /*3790*/  LOP3.LUT P5, RZ, R109, 0x80, RZ, 0xc0, !PT ;  /* 0x000000806dff7812 */ /* 0x000fe400078ac0ff */
[----:B------:R-:W-:Y:S01]  /*37a0*/  LOP3.LUT P3, RZ, R102, R15, RZ, 0xfc, !PT ;  /* 0x0000000f66ff7212 */ /* 0x000fe2000786fcff */
[----:B------:R-:W-:Y:S01]  /*37b0*/  IMAD.IADD R8, R15, 0x1, R102 ;  /* 0x000000010f087824 */ /* 0x000fe200078e0266 */
[----:B------:R-:W-:Y:S02]  /*37c0*/  ISETP.LT.U32.OR P5, PT, R28, 0xfff9, P5 ;  /* 0x0000fff91c00780c */ /* 0x000fe40002fa1470 */
[----:B------:R-:W-:-:S02]  /*37d0*/  LOP3.LUT R109, R109, 0xfffffffd, RZ, 0xc0, !PT ;  /* 0xfffffffd6d6d7812 */ /* 0x000fc400078ec0ff */
[----:B------:R-:W-:Y:S02]  /*37e0*/  LOP3.LUT R31, R12, 0xffff, RZ, 0xc0, !PT ;  /* 0x0000ffff0c1f7812 */ /* 0x000fe400078ec0ff */
[C---:B------:R-:W-:Y:S01]  /*37f0*/  ISETP.GT.U32.OR P6, PT, R8.reuse, 0x7, !P3 ;  /* 0x000000070800780c */ /* 0x040fe20005fc4470 */
[----:B------:R-:W-:Y:S01]  /*3800*/  IMAD R8, R8, 0x7, RZ ;  /* 0x0000000708087824 */ /* 0x000fe200078e02ff */
[----:B------:R-:W-:Y:S01]  /*3810*/  @P4 LOP3.LUT R109, R109, 0x2, RZ, 0xfc, !PT ;  /* 0x000000026d6d4812 */ /* 0x000fe200078efcff */
[----:B------:R-:W-:Y:S01]  /*3820*/  IMAD.IADD R24, R31, 0x1, R102 ;  /* 0x000000011f187824 */ /* 0x000fe200078e0266 */
[----:B------:R-:W-:Y:S01]  /*3830*/  PRMT R6, R4, 0x9910, RZ ;  /* 0x0000991004067816 */ /* 0x000fe200000000ff */
[----:B------:R-:W-:Y:S01]  /*3840*/  IMAD.MOV.U32 R4, RZ, RZ, R27 ;  /* 0x000000ffff047224 */ /* 0x000fe200078e001b */
[----:B------:R-:W-:Y:S02]  /*3850*/  ISETP.LT.U32.OR P4, PT, R28, 0xfff9, P6 ;  /* 0x0000fff91c00780c */ /* 0x000fe40003781470 */
[----:B------:R-:W-:Y:S01]  /*3860*/  LOP3.LUT R109, R109, 0xfffeffff, RZ, 0xc0, !PT ;  /* 0xfffeffff6d6d7812 */ /* 0x000fe200078ec0ff */
[----:B------:R-:W-:Y:S01]  /*3870*/  IMAD R4, R4, 0x39, RZ ;  /* 0x0000003904047824 */ /* 0x000fe200078e02ff */
[----:B------:R-:W-:Y:S01]  /*3880*/  LOP3.LUT P3, RZ, R102, R31, RZ, 0xfc, !PT ;  /* 0x0000001f66ff7212 */ /* 0x000fe2000786fcff */
[----:B------:R-:W-:Y:S01]  /*3890*/  IMAD R6, R6, 0x39, RZ ;  /* 0x0000003906067824 */ /* 0x000fe200078e02ff */
[----:B------:R-:W-:Y:S01]  /*38a0*/  PRMT R12, R5, 0x9910, RZ ;  /* 0x00009910050c7816 */ /* 0x000fe200000000ff */
[----:B------:R-:W-:Y:S01]  /*38b0*/  IMAD.MOV.U32 R5, RZ, RZ, R23 ;  /* 0x000000ffff057224 */ /* 0x000fe200078e0017 */
[----:B------:R-:W-:-:S02]  /*38c0*/  @P5 LOP3.LUT R109, R109, 0x10000, RZ, 0xfc, !PT ;  /* 0x000100006d6d5812 */ /* 0x000fc400078efcff */
[----:B------:R-:W-:Y:S01]  /*38d0*/  ISETP.GT.U32.OR P3, PT, R24, 0x7, !P3 ;  /* 0x000000071800780c */ /* 0x000fe20005f64470 */
[----:B------:R-:W-:Y:S01]  /*38e0*/  IMAD R5, R5, 0x39, RZ ;  /* 0x0000003905057824 */ /* 0x000fe200078e02ff */
[C---:B------:R-:W-:Y:S01]  /*38f0*/  LOP3.LUT P5, RZ, R109.reuse, 0x4000, RZ, 0xc0, !PT ;  /* 0x000040006dff7812 */ /* 0x040fe200078ac0ff */
[----:B------:R-:W-:Y:S01]  /*3900*/  IMAD R12, R12, 0x39, RZ ;  /* 0x000000390c0c7824 */ /* 0x000fe200078e02ff */
[----:B------:R-:W-:Y:S02]  /*3910*/  ISETP.LT.U32.OR P3, PT, R28, 0xfff9, P3 ;  /* 0x0000fff91c00780c */ /* 0x000fe40001f61470 */
[----:B------:R-:W-:Y:S02]  /*3920*/  LOP3.LUT R109, R109, 0xfffffeff, RZ, 0xc0, !PT ;  /* 0xfffffeff6d6d7812 */ /* 0x000fe400078ec0ff */
[----:B------:R-:W-:Y:S02]  /*3930*/  LOP3.LUT R4, R4, 0xffff, RZ, 0xc0, !PT ;  /* 0x0000ffff04047812 */ /* 0x000fe400078ec0ff */
[----:B------:R-:W-:-:S02]  /*3940*/  LOP3.LUT R6, R6, 0xffff, RZ, 0xc0, !PT ;  /* 0x0000ffff06067812 */ /* 0x000fc400078ec0ff */
[----:B------:R-:W-:Y:S02]  /*3950*/  LOP3.LUT R5, R5, 0xffff, RZ, 0xc0, !PT ;  /* 0x0000ffff05057812 */ /* 0x000fe400078ec0ff */
[----:B------:R-:W-:Y:S02]  /*3960*/  @P4 LOP3.LUT R109, R109, 0x100, RZ, 0xfc, !PT ;  /* 0x000001006d6d4812 */ /* 0x000fe400078efcff */
[----:B------:R-:W-:Y:S02]  /*3970*/  SHF.R.U32.HI R4, RZ, 0x9, R4 ;  /* 0x00000009ff047819 */ /* 0x000fe40000011604 */
[----:B------:R-:W-:Y:S02]  /*3980*/  SHF.R.U32.HI R9, RZ, 0x9, R6 ;  /* 0x00000009ff097819 */ /* 0x000fe40000011606 */
[----:B------:R-:W-:Y:S02]  /*3990*/  SHF.R.U32.HI R6, RZ, 0x9, R5 ;  /* 0x00000009ff067819 */ /* 0x000fe40000011605 */
[----:B------:R-:W-:-:S02]  /*39a0*/  LOP3.LUT P6, RZ, R109, 0x10000000, RZ, 0xc0, !PT ;  /* 0x100000006dff7812 */ /* 0x000fc400078cc0ff */
[----:B------:R-:W-:Y:S02]  /*39b0*/  LOP3.LUT R5, R4, 0xffff, RZ, 0xc0, !PT ;  /* 0x0000ffff04057812 */ /* 0x000fe400078ec0ff */
[----:B------:R-:W-:Y:S02]  /*39c0*/  LOP3.LUT R109, R109, 0xfffffffe, RZ, 0xc0, !PT ;  /* 0xfffffffe6d6d7812 */ /* 0x000fe400078ec0ff */
[----:B------:R-:W-:Y:S02]  /*39d0*/  LOP3.LUT R15, R9, 0xffff, RZ, 0xc0, !PT ;  /* 0x0000ffff090f7812 */ /* 0x000fe400078ec0ff */
[----:B------:R-:W-:Y:S01]  /*39e0*/  LOP3.LUT R9, R6, 0xffff, RZ, 0xc0, !PT ;  /* 0x0000ffff06097812 */ /* 0x000fe200078ec0ff */
[--C-:B------:R-:W-:Y:S01]  /*39f0*/  IMAD.IADD R6, R5, 0x1, R102.reuse ;  /* 0x0000000105067824 */ /* 0x100fe200078e0266 */
[----:B------:R-:W-:Y:S01]  /*3a00*/  @P3 LOP3.LUT R109, R109, 0x1, RZ, 0xfc, !PT ;  /* 0x000000016d6d3812 */ /* 0x000fe200078efcff */
[----:B------:R-:W-:Y:S01]  /*3a10*/  IMAD.IADD R23, R15, 0x1, R102 ;  /* 0x000000010f177824 */ /* 0x000fe200078e0266 */
[----:B------:R-:W-:-:S02]  /*3a20*/  LOP3.LUT P3, RZ, R102, R5, RZ, 0xfc, !PT ;  /* 0x0000000566ff7212 */ /* 0x000fc4000786fcff */
[----:B------:R-:W-:Y:S02]  /*3a30*/  ISETP.LT.U32.OR P5, PT, R25, 0xfff9, P5 ;  /* 0x0000fff91900780c */ /* 0x000fe40002fa1470 */
[C---:B------:R-:W-:Y:S01]  /*3a40*/  ISETP.GT.U32.OR P4, PT, R6.reuse, 0x7, !P3 ;  /* 0x000000070600780c */ /* 0x040fe20005f84470 */
[----:B------:R-:W-:Y:S01]  /*3a50*/  IMAD R6, R6, 0x7, RZ ;  /* 0x0000000706067824 */ /* 0x000fe200078e02ff */
[----:B------:R-:W-:Y:S02]  /*3a60*/  LOP3.LUT R109, R109, 0xffff7fff, RZ, 0xc0, !PT ;  /* 0xffff7fff6d6d7812 */ /* 0x000fe400078ec0ff */
[----:B------:R-:W-:Y:S02]  /*3a70*/  ISETP.LT.U32.OR P4, PT, R25, 0xfff9, P4 ;  /* 0x0000fff91900780c */ /* 0x000fe40002781470 */
[----:B------:R-:W-:Y:S02]  /*3a80*/  LOP3.LUT R12, R12, 0xffff, RZ, 0xc0, !PT ;  /* 0x0000ffff0c0c7812 */ /* 0x000fe400078ec0ff */
[----:B------:R-:W-:-:S02]  /*3a90*/  ISETP.LT.U32.OR P6, PT, R26, 0xfff9, P6 ;  /* 0x0000fff91a00780c */ /* 0x000fc400037c1470 */
[----:B------:R-:W-:Y:S01]  /*3aa0*/  SHF.R.U32.HI R4, RZ, 0x9, R12 ;  /* 0x00000009ff047819 */ /* 0x000fe2000001160c */
[----:B------:R-:W-:Y:S01]  /*3ab0*/  IMAD R12, R3, 0x7, RZ ;  /* 0x00000007030c7824 */ /* 0x000fe200078e02ff */
[----:B------:R-:W-:Y:S02]  /*3ac0*/  @P5 LOP3.LUT R109, R109, 0x8000, RZ, 0xfc, !PT ;  /* 0x000080006d6d5812 */ /* 0x000fe400078efcff */
[----:B------:R-:W-:Y:S01]  /*3ad0*/  LOP3.LUT R5, R4, 0xffff, RZ, 0xc0, !PT ;  /* 0x0000ffff04057812 */ /* 0x000fe200078ec0ff */
[----:B------:R-:W-:Y:S01]  /*3ae0*/  IMAD.IADD R4, R9, 0x1, R102 ;  /* 0x0000000109047824 */ /* 0x000fe200078e0266 */
[----:B------:R-:W-:Y:S02]  /*3af0*/  LOP3.LUT R109, R109, 0xffffff7f, RZ, 0xc0, !PT ;  /* 0xffffff7f6d6d7812 */ /* 0x000fe400078ec0ff */
[----:B------:R-:W-:Y:S01]  /*3b00*/  LOP3.LUT P3, RZ, R102, R15, RZ, 0xfc, !PT ;  /* 0x0000000f66ff7212 */ /* 0x000fe2000786fcff */
[----:B------:R-:W-:Y:S01]  /*3b10*/  IMAD R15, R7, 0x7, RZ ;  /* 0x00000007070f7824 */ /* 0x000fe200078e02ff */
[----:B------:R-:W-:Y:S01]  /*3b20*/  @P4 LOP3.LUT R109, R109, 0x80, RZ, 0xfc, !PT ;  /* 0x000000806d6d4812 */ /* 0x000fe200078efcff */
[----:B------:R-:W-:Y:S01]  /*3b30*/  IMAD R7, R24, 0x7, RZ ;  /* 0x0000000718077824 */ /* 0x000fe200078e02ff */
[----:B------:R-:W-:Y:S01]  /*3b40*/  LOP3.LUT P4, RZ, R102, R9, RZ, 0xfc, !PT ;  /* 0x0000000966ff7212 */ /* 0x000fe2000788fcff */
[----:B------:R-:W-:Y:S01]  /*3b50*/  IMAD R9, R22, 0x7, RZ ;  /* 0x0000000716097824 */ /* 0x000fe200078e02ff */
[----:B------:R-:W-:Y:S01]  /*3b60*/  ISETP.GT.U32.OR P3, PT, R23, 0x7, !P3 ;  /* 0x000000071700780c */ /* 0x000fe20005f64470 */
[----:B------:R-:W-:Y:S01]  /*3b70*/  IMAD.IADD R0, R15, 0x1, R0 ;  /* 0x000000010f007824 */ /* 0x000fe200078e0200 */
[C---:B------:R-:W-:Y:S01]  /*3b80*/  ISETP.GT.U32.OR P5, PT, R4.reuse, 0x7, !P4 ;  /* 0x000000070400780c */ /* 0x040fe200067a4470 */
[----:B------:R-:W-:Y:S01]  /*3b90*/  IMAD R4, R4, 0x7, RZ ;  /* 0x0000000704047824 */ /* 0x000fe200078e02ff */
[----:B------:R-:W-:-:S02]  /*3ba0*/  LOP3.LUT R109, R109, 0xffffbfff, RZ, 0xc0, !PT ;  /* 0xffffbfff6d6d7812 */ /* 0x000fc400078ec0ff */
[----:B------:R-:W-:Y:S02]  /*3bb0*/  ISETP.LT.U32.OR P5, PT, R26, 0xfff9, P5 ;  /* 0x0000fff91a00780c */ /* 0x000fe40002fa1470 */
[----:B------:R-:W-:Y:S01]  /*3bc0*/  ISETP.LT.U32.OR P3, PT, R25, 0xfff9, P3 ;  /* 0x0000fff91900780c */ /* 0x000fe20001f61470 */
[----:B------:R-:W-:Y:S01]  /*3bd0*/  IMAD.IADD R25, R5, 0x1, R102 ;  /* 0x0000000105197824 */ /* 0x000fe200078e0266 */
[----:B------:R-:W-:Y:S01]  /*3be0*/  LOP3.LUT P4, RZ, R102, R5, RZ, 0xfc, !PT ;  /* 0x0000000566ff7212 */ /* 0x000fe2000788fcff */
[----:B------:R-:W-:Y:S01]  /*3bf0*/  IMAD R5, R2, 0x2aab, RZ ;  /* 0x00002aab02057824 */ /* 0x000fe200078e02ff */
[----:B------:R-:W-:Y:S01]  /*3c00*/  @P6 LOP3.LUT R109, R109, 0x4000, RZ, 0xfc, !PT ;  /* 0x000040006d6d6812 */ /* 0x000fe200078efcff */
[C---:B------:R-:W-:Y:S01]  /*3c10*/  IMAD R3, R25.reuse, 0x7, RZ ;  /* 0x0000000719037824 */ /* 0x040fe200078e02ff */
[----:B------:R-:W-:Y:S01]  /*3c20*/  ISETP.GT.U32.OR P4, PT, R25, 0x7, !P4 ;  /* 0x000000071900780c */ /* 0x000fe20006784470 */
[----:B------:R-:W-:Y:S01]  /*3c30*/  IMAD.IADD R2, R18, 0x1, R21 ;  /* 0x0000000112027824 */ /* 0x000fe200078e0215 */
[----:B------:R-:W-:-:S02]  /*3c40*/  LOP3.LUT R109, R109, 0xffffffbf, RZ, 0xc0, !PT ;  /* 0xffffffbf6d6d7812 */ /* 0x000fc400078ec0ff */
[----:B------:R-:W-:Y:S01]  /*3c50*/  LEA.HI R78, R5, R104, RZ, 0xc ;  /* 0x00000068054e7211 */ /* 0x000fe200078f60ff */
[----:B------:R-:W-:Y:S01]  /*3c60*/  IMAD R5, R23, 0x7, RZ ;  /* 0x0000000717057824 */ /* 0x000fe200078e02ff */
[----:B------:R-:W-:Y:S02]  /*3c70*/  @P5 LOP3.LUT R109, R109, 0x40, RZ, 0xfc, !PT ;  /* 0x000000406d6d5812 */ /* 0x000fe400078efcff */
[----:B------:R-:W-:Y:S02]  /*3c80*/  ISETP.GT.U32.AND P5, PT, R78, 0x3, PT ;  /* 0x000000034e00780c */ /* 0x000fe40003fa4070 */
[----:B------:R-:W-:Y:S02]  /*3c90*/  LOP3.LUT R109, R109, 0xefffffff, RZ, 0xc0, !PT ;  /* 0xefffffff6d6d7812 */ /* 0x000fe400078ec0ff */
[----:B------:R-:W-:Y:S02]  /*3ca0*/  ISETP.NE.AND P0, PT, R30, RZ, PT ;  /* 0x000000ff1e00720c */ /* 0x000fe40003f05270 */
[----:B------:R-:W-:-:S07]  /*3cb0*/  ISETP.LT.U32.OR P4, PT, R26, 0xfff9, P4 ;  /* 0x0000fff91a00780c */ /* 0x000fce0002781470 */
[----:B-1--4-:R-:W-:-:S07]  /*3cc0*/  @P5 LOP3.LUT R109, R109, 0x10000000, RZ, 0xfc, !PT ;  /* 0x100000006d6d5812 */ /* 0x012fce00078efcff */
.L_x_9:
[----:B------:R-:W-:Y:S01]  /*3cd0*/  IMAD R49, R104, 0x188, RZ ;  /* 0x0000018868317824 */ /* 0x000fe200078e02ff */
[----:B------:R-:W-:Y:S01]  /*3ce0*/  @!P1 LOP3.LUT R28, R99, 0xffff, RZ, 0xc0, !PT ;  /* 0x0000ffff631c9812 */ /* 0x000fe200078ec0ff */
[----:B------:R-:W-:Y:S01]  /*3cf0*/  IMAD R21, R20, 0x620, RZ ;  /* 0x0000062014157824 */ /* 0x000fe200078e02ff */
[----:B------:R-:W-:Y:S01]  /*3d00*/  @!P1 LOP3.LUT R23, R105, 0xffff, RZ, 0xc0, !PT ;  /* 0x0000ffff69179812 */ /* 0x000fe200078ec0ff */
[----:B------:R-:W0:Y:S01]  /*3d10*/  LDCU.64 UR4, c[0x0][0x380] ;  /* 0x00007000ff0477ac */ /* 0x000e220008000a00 */
[----:B------:R-:W-:Y:S02]  /*3d20*/  @!P1 IADD3 R28, P5, PT, R28, R49, RZ ;  /* 0x000000311c1c9210 */ /* 0x000fe40007fbe0ff */
[----:B------:R-:W-:Y:S02]  /*3d30*/  @!P2 LOP3.LUT R22, R98, 0xffff, RZ, 0xc0, !PT ;  /* 0x0000ffff6216a812 */ /* 0x000fe400078ec0ff */
[----:B------:R-:W-:Y:S01]  /*3d40*/  @!P2 LOP3.LUT R25, R97, 0xffff, RZ, 0xc0, !PT ;  /* 0x0000ffff6119a812 */ /* 0x000fe200078ec0ff */
[----:B------:R-:W-:Y:S01]  /*3d50*/  @!P1 IMAD.X R29, RZ, RZ, RZ, P5 ;  /* 0x000000ffff1d9224 */ /* 0x000fe200028e06ff */
[----:B------:R-:W-:-:S02]  /*3d60*/  P2R R33, PR, RZ, 0x1 ;  /* 0x00000001ff217803 */ /* 0x000fc40000000000 */
[----:B------:R-:W-:Y:S01]  /*3d70*/  LOP3.LUT P0, RZ, R109, 0x2000, RZ, 0xc0, !PT ;  /* 0x000020006dff7812 */ /* 0x000fe2000780c0ff */
[----:B------:R-:W-:Y:S01]  /*3d80*/  @!P1 IMAD.WIDE.U32 R28, R23, 0x31, R28 ;  /* 0x00000031171c9825 */ /* 0x000fe200078e001c */
[----:B------:R-:W-:Y:S02]  /*3d90*/  P2R R30, PR, RZ, 0x2 ;  /* 0x00000002ff1e7803 */ /* 0x000fe40000000000 */
[----:B------:R-:W-:Y:S01]  /*3da0*/  P2R R34, PR, RZ, 0x10 ;  /* 0x00000010ff227803 */ /* 0x000fe20000000000 */
[----:B------:R-:W-:Y:S01]  /*3db0*/  BAR.SYNC.DEFER_BLOCKING 0x0 ;  /* 0x0000000000007b1d */ /* 0x000fe20000010000 */
[----:B------:R-:W-:Y:S02]  /*3dc0*/  @!P1 IADD3 R31, P5, P6, R21, R28, R18 ;  /* 0x0000001c151f9210 */ /* 0x000fe40007ebe012 */
[----:B------:R-:W-:Y:S02]  /*3dd0*/  LOP3.LUT P4, RZ, R109, 0x20000, RZ, 0xc0, !PT ;  /* 0x000200006dff7812 */ /* 0x000fe4000788c0ff */
[----:B------:R-:W-:-:S02]  /*3de0*/  @!P1 IADD3.X R28, PT, PT, RZ, R29, RZ, P5, P6 ;  /* 0x0000001dff1c9210 */ /* 0x000fc40002fec4ff */
[----:B------:R-:W-:Y:S02]  /*3df0*/  @!P2 IADD3 R22, P5, PT, R22, R49, RZ ;  /* 0x000000311616a210 */ /* 0x000fe40007fbe0ff */
[----:B------:R-:W-:Y:S02]  /*3e00*/  @!P0 LOP3.LUT R24, R107, 0xffff, RZ, 0xc0, !PT ;  /* 0x0000ffff6b188812 */ /* 0x000fe400078ec0ff */
[C---:B------:R-:W-:Y:S01]  /*3e10*/  LOP3.LUT P1, RZ, R109.reuse, 0x100000, RZ, 0xc0, !PT ;  /* 0x001000006dff7812 */ /* 0x040fe2000782c0ff */
[----:B------:R-:W-:Y:S01]  /*3e20*/  @!P2 IMAD.X R23, RZ, RZ, RZ, P5 ;  /* 0x000000ffff17a224 */ /* 0x000fe200028e06ff */
[----:B------:R-:W-:Y:S02]  /*3e30*/  P2R R52, PR, RZ, 0x8 ;  /* 0x00000008ff347803 */ /* 0x000fe40000000000 */
[----:B------:R-:W-:Y:S01]  /*3e40*/  LOP3.LUT P3, RZ, R109, 0x10000, RZ, 0xc0, !PT ;  /* 0x000100006dff7812 */ /* 0x000fe2000786c0ff */
[----:B------:R-:W-:Y:S01]  /*3e50*/  @!P2 IMAD.WIDE.U32 R22, R25, 0x31, R22 ;  /* 0x000000311916a825 */ /* 0x000fe200078e0016 */
[----:B------:R-:W-:-:S02]  /*3e60*/  P2R R56, PR, RZ, 0x10 ;  /* 0x00000010ff387803 */ /* 0x000fc40000000000 */
[----:B------:R-:W-:Y:S02]  /*3e70*/  P2R R63, PR, RZ, 0x8 ;  /* 0x00000008ff3f7803 */ /* 0x000fe40000000000 */
[----:B------:R-:W-:Y:S02]  /*3e80*/  @!P2 IADD3 R32, P5, P6, R21, R22, R15 ;  /* 0x000000161520a210 */ /* 0x000fe40007ebe00f */
[----:B------:R-:W-:Y:S02]  /*3e90*/  PRMT R22, R96, 0x9910, RZ ;  /* 0x0000991060167816 */ /* 0x000fe400000000ff */
[----:B------:R-:W-:Y:S01]  /*3ea0*/  @!P2 IADD3.X R29, PT, PT, RZ, R23, RZ, P5, P6 ;  /* 0x00000017ff1da210 */ /* 0x000fe20002fec4ff */
[----:B------:R-:W-:Y:S01]  /*3eb0*/  IMAD R23, R103, 0x1f, RZ ;  /* 0x0000001f67177824 */ /* 0x000fe200078e02ff */
[----:B------:R-:W-:Y:S01]  /*3ec0*/  @!P0 IADD3 R24, P5, PT, R24, R49, RZ ;  /* 0x0000003118188210 */ /* 0x000fe20007fbe0ff */
[----:B------:R-:W-:-:S04]  /*3ed0*/  IMAD R22, R22, 0x1b, RZ ;  /* 0x0000001b16167824 */ /* 0x000fc800078e02ff */
[----:B------:R-:W-:Y:S02]  /*3ee0*/  IMAD.MOV R27, RZ, RZ, -R22 ;  /* 0x000000ffff1b7224 */ /* 0x000fe400078e0a16 */
[----:B------:R-:W-:Y:S02]  /*3ef0*/  VIADD R22, R23, 0xa ;  /* 0x0000000a17167836 */ /* 0x000fe40000000000 */
[----:B------:R-:W-:Y:S01]  /*3f00*/  @!P0 IMAD.X R25, RZ, RZ, RZ, P5 ;  /* 0x000000ffff198224 */ /* 0x000fe200028e06ff */
[----:B------:R-:W-:-:S05]  /*3f10*/  PRMT R27, R27, 0x7710, RZ ;  /* 0x000077101b1b7816 */ /* 0x000fca00000000ff */
[----:B------:R-:W-:Y:S01]  /*3f20*/  IMAD.IADD R22, R22, 0x1, R27 ;  /* 0x0000000116167824 */ /* 0x000fe200078e021b */
[----:B------:R-:W-:-:S04]  /*3f30*/  @!P0 LOP3.LUT R27, R96, 0xffff, RZ, 0xc0, !PT ;  /* 0x0000ffff601b8812 */ /* 0x000fc800078ec0ff */
[----:B------:R-:W-:Y:S01]  /*3f40*/  PRMT R22, R22, 0x9910, RZ ;  /* 0x0000991016167816 */ /* 0x000fe200000000ff */
[----:B------:R-:W-:-:S04]  /*3f50*/  @!P0 IMAD.WIDE.U32 R24, R27, 0x31, R24 ;  /* 0x000000311b188825 */ /* 0x000fc800078e0018 */
[----:B------:R-:W-:-:S05]  /*3f60*/  IMAD R22, R22, 0x39, RZ ;  /* 0x0000003916167824 */ /* 0x000fca00078e02ff */
[----:B------:R-:W-:-:S04]  /*3f70*/  LOP3.LUT R22, R22, 0xffff, RZ, 0xc0, !PT ;  /* 0x0000ffff16167812 */ /* 0x000fc800078ec0ff */
[----:B------:R-:W-:-:S04]  /*3f80*/  SHF.R.U32.HI R22, RZ, 0x9, R22 ;  /* 0x00000009ff167819 */ /* 0x000fc80000011616 */
[----:B------:R-:W-:Y:S01]  /*3f90*/  LOP3.LUT R35, R22, 0xffff, RZ, 0xc0, !PT ;  /* 0x0000ffff16237812 */ /* 0x000fe200078ec0ff */
[----:B------:R-:W-:-:S04]  /*3fa0*/  VIADD R22, R23, 0x9 ;  /* 0x0000000917167836 */ /* 0x000fc80000000000 */
[----:B------:R-:W-:-:S04]  /*3fb0*/  IMAD.IADD R35, R35, 0x1, R102 ;  /* 0x0000000123237824 */ /* 0x000fc800078e0266 */
[----:B------:R-:W-:-:S05]  /*3fc0*/  IMAD R35, R35, 0x7, RZ ;  /* 0x0000000723237824 */ /* 0x000fca00078e02ff */
[----:B------:R-:W-:Y:S02]  /*3fd0*/  @!P0 IADD3 R38, P5, P6, R21, R24, R35 ;  /* 0x0000001815268210 */ /* 0x000fe40007ebe023 */
[----:B------:R-:W-:Y:S02]  /*3fe0*/  LOP3.LUT R24, R22, 0xffff, RZ, 0xc0, !PT ;  /* 0x0000ffff16187812 */ /* 0x000fe400078ec0ff */
[----:B------:R-:W-:Y:S02]  /*3ff0*/  @!P0 IADD3.X R55, PT, PT, RZ, R25, RZ, P5, P6 ;  /* 0x00000019ff378210 */ /* 0x000fe40002fec4ff */
[----:B------:R-:W-:Y:S01]  /*4000*/  LOP3.LUT P0, RZ, R109, 0x40000, RZ, 0xc0, !PT ;  /* 0x000400006dff7812 */ /* 0x000fe2000780c0ff */
[----:B------:R-:W-:-:S05]  /*4010*/  IMAD R24, R24, 0x2f69, RZ ;  /* 0x00002f6918187824 */ /* 0x000fca00078e02ff */
[----:B------:R-:W-:-:S05]  /*4020*/  SHF.R.U32.HI R24, RZ, 0x10, R24 ;  /* 0x00000010ff187819 */ /* 0x000fca0000011618 */
[----:B------:R-:W-:-:S05]  /*4030*/  IMAD.MOV R25, RZ, RZ, -R24 ;  /* 0x000000ffff197224 */ /* 0x000fca00078e0a18 */
[----:B------:R-:W-:-:S05]  /*4040*/  PRMT R25, R25, 0x7710, RZ ;  /* 0x0000771019197816 */ /* 0x000fca00000000ff */
[----:B------:R-:W-:-:S05]  /*4050*/  IMAD.IADD R25, R22, 0x1, R25 ;  /* 0x0000000116197824 */ /* 0x000fca00078e0219 */
[----:B------:R-:W-:-:S04]  /*4060*/  LOP3.LUT R25, R25, 0xffff, RZ, 0xc0, !PT ;  /* 0x0000ffff19197812 */ /* 0x000fc800078ec0ff */
[----:B------:R-:W-:-:S04]  /*4070*/  LEA.HI R25, R25, R24, RZ, 0x1f ;  /* 0x0000001819197211 */ /* 0x000fc800078ff8ff */
[----:B------:R-:W-:-:S04]  /*4080*/  LOP3.LUT R25, R25, 0xffff, RZ, 0xc0, !PT ;  /* 0x0000ffff19197812 */ /* 0x000fc800078ec0ff */
[----:B------:R-:W-:-:S04]  /*4090*/  SHF.R.U32.HI R25, RZ, 0x4, R25 ;  /* 0x00000004ff197819 */ /* 0x000fc80000011619 */
[C---:B------:R-:W-:Y:S02]  /*40a0*/  PRMT R24, R25.reuse, 0x9910, RZ ;  /* 0x0000991019187816 */ /* 0x040fe400000000ff */
[----:B------:R-:W-:-:S03]  /*40b0*/  @!P1 LOP3.LUT R25, R25, 0xffff, RZ, 0xc0, !PT ;  /* 0x0000ffff19199812 */ /* 0x000fc600078ec0ff */
[----:B------:R-:W-:-:S04]  /*40c0*/  IMAD R24, R24, 0x1b, RZ ;  /* 0x0000001b18187824 */ /* 0x000fc800078e02ff */
[----:B------:R-:W-:-:S05]  /*40d0*/  IMAD.MOV R24, RZ, RZ, -R24 ;  /* 0x000000ffff187224 */ /* 0x000fca00078e0a18 */
[----:B------:R-:W-:Y:S01]  /*40e0*/  PRMT R27, R24, 0x7710, RZ ;  /* 0x00007710181b7816 */ /* 0x000fe200000000ff */
[----:B------:R-:W-:-:S04]  /*40f0*/  @!P1 IMAD.WIDE.U32 R24, R25, 0x31, R112 ;  /* 0x0000003119189825 */ /* 0x000fc800078e0070 */
[----:B------:R-:W-:-:S05]  /*4100*/  IMAD.IADD R27, R22, 0x1, R27 ;  /* 0x00000001161b7824 */ /* 0x000fca00078e021b */
[----:B------:R-:W-:-:S05]  /*4110*/  PRMT R22, R27, 0x9910, RZ ;  /* 0x000099101b167816 */ /* 0x000fca00000000ff */
[----:B------:R-:W-:-:S05]  /*4120*/  IMAD R22, R22, 0x39, RZ ;  /* 0x0000003916167824 */ /* 0x000fca00078e02ff */
[----:B------:R-:W-:-:S04]  /*4130*/  LOP3.LUT R22, R22, 0xffff, RZ, 0xc0, !PT ;  /* 0x0000ffff16167812 */ /* 0x000fc800078ec0ff */
[----:B------:R-:W-:-:S04]  /*4140*/  SHF.R.U32.HI R22, RZ, 0x9, R22 ;  /* 0x00000009ff167819 */ /* 0x000fc80000011616 */
[----:B------:R-:W-:Y:S01]  /*4150*/  LOP3.LUT R27, R22, 0xffff, RZ, 0xc0, !PT ;  /* 0x0000ffff161b7812 */ /* 0x000fe200078ec0ff */
[----:B------:R-:W-:-:S04]  /*4160*/  VIADD R22, R23, 0x4 ;  /* 0x0000000417167836 */ /* 0x000fc80000000000 */
[----:B------:R-:W-:Y:S01]  /*4170*/  IMAD.IADD R27, R27, 0x1, R102 ;  /* 0x000000011b1b7824 */ /* 0x000fe200078e0266 */
[----:B------:R-:W-:-:S03]  /*4180*/  LOP3.LUT R26, R22, 0xffff, RZ, 0xc0, !PT ;  /* 0x0000ffff161a7812 */ /* 0x000fc600078ec0ff */
[----:B------:R-:W-:-:S05]  /*4190*/  IMAD R27, R27, 0x7, RZ ;  /* 0x000000071b1b7824 */ /* 0x000fca00078e02ff */
[----:B------:R-:W-:Y:S01]  /*41a0*/  @!P1 IADD3 R61, P5, P6, R21, R24, R27 ;  /* 0x00000018153d9210 */ /* 0x000fe20007ebe01b */
[C---:B------:R-:W-:Y:S02]  /*41b0*/  IMAD R24, R26.reuse, 0xe38f, RZ ;  /* 0x0000e38f1a187824 */ /* 0x040fe400078e02ff */
[----:B------:R-:W-:Y:S01]  /*41c0*/  IMAD R26, R26, 0x2f69, RZ ;  /* 0x00002f691a1a7824 */ /* 0x000fe200078e02ff */
[----:B------:R-:W-:Y:S02]  /*41d0*/  @!P1 IADD3.X R60, PT, PT, RZ, R25, RZ, P5, P6 ;  /* 0x00000019ff3c9210 */ /* 0x000fe40002fec4ff */
[----:B------:R-:W-:Y:S02]  /*41e0*/  SHF.R.U32.HI R24, RZ, 0x13, R24 ;  /* 0x00000013ff187819 */ /* 0x000fe40000011618 */
[----:B------:R-:W-:Y:S02]  /*41f0*/  SHF.R.U32.HI R26, RZ, 0x10, R26 ;  /* 0x00000010ff1a7819 */ /* 0x000fe4000001161a */
[----:B------:R-:W-:-:S02]  /*4200*/  PRMT R24, R24, 0x9910, RZ ;  /* 0x0000991018187816 */ /* 0x000fc400000000ff */
[----:B------:R-:W-:Y:S01]  /*4210*/  LOP3.LUT P1, RZ, R109, 0x4000, RZ, 0xc0, !PT ;  /* 0x000040006dff7812 */ /* 0x000fe2000782c0ff */
[----:B------:R-:W-:Y:S02]  /*4220*/  IMAD.MOV R27, RZ, RZ, -R26 ;  /* 0x000000ffff1b7224 */ /* 0x000fe400078e0a1a */
[----:B------:R-:W-:-:S03]  /*4230*/  IMAD R24, R24, 0x9, RZ ;  /* 0x0000000918187824 */ /* 0x000fc600078e02ff */
[----:B------:R-:W-:Y:S01]  /*4240*/  PRMT R27, R27, 0x7710, RZ ;  /* 0x000077101b1b7816 */ /* 0x000fe200000000ff */
[----:B------:R-:W-:-:S04]  /*4250*/  IMAD.MOV R24, RZ, RZ, -R24 ;  /* 0x000000ffff187224 */ /* 0x000fc800078e0a18 */
[----:B------:R-:W-:Y:S01]  /*4260*/  IMAD.IADD R27, R22, 0x1, R27 ;  /* 0x00000001161b7824 */ /* 0x000fe200078e021b */
[----:B------:R-:W-:-:S04]  /*4270*/  PRMT R25, R24, 0x7710, RZ ;  /* 0x0000771018197816 */ /* 0x000fc800000000ff */
[----:B------:R-:W-:Y:S01]  /*4280*/  LOP3.LUT R27, R27, 0xffff, RZ, 0xc0, !PT ;  /* 0x0000ffff1b1b7812 */ /* 0x000fe200078ec0ff */
[----:B------:R-:W-:-:S03]  /*4290*/  IMAD.IADD R36, R22, 0x1, R25 ;  /* 0x0000000116247824 */ /* 0x000fc600078e0219 */
[----:B------:R-:W-:Y:S02]  /*42a0*/  LEA.HI R27, R27, R26, RZ, 0x1f ;  /* 0x0000001a1b1b7211 */ /* 0x000fe400078ff8ff */
[----:B------:R-:W-:Y:S02]  /*42b0*/  @!P0 LOP3.LUT R24, R36, 0xffff, RZ, 0xc0, !PT ;  /* 0x0000ffff24188812 */ /* 0x000fe400078ec0ff */
[----:B------:R-:W-:Y:S02]  /*42c0*/  LOP3.LUT R27, R27, 0xffff, RZ, 0xc0, !PT ;  /* 0x0000ffff1b1b7812 */ /* 0x000fe400078ec0ff */
[----:B------:R-:W-:Y:S02]  /*42d0*/  @!P0 IADD3 R24, P5, PT, R49, R24, RZ ;  /* 0x0000001831188210 */ /* 0x000fe40007fbe0ff */
[----:B------:R-:W-:-:S03]  /*42e0*/  SHF.R.U32.HI R27, RZ, 0x4, R27 ;  /* 0x00000004ff1b7819 */ /* 0x000fc6000001161b */
[----:B------:R-:W-:Y:S01]  /*42f0*/  @!P0 IMAD.X R25, RZ, RZ, RZ, P5 ;  /* 0x000000ffff198224 */ /* 0x000fe200028e06ff */
[C---:B------:R-:W-:Y:S02]  /*4300*/  PRMT R26, R27.reuse, 0x9910, RZ ;  /* 0x000099101b1a7816 */ /* 0x040fe400000000ff */
[----:B------:R-:W-:-:S03]  /*4310*/  @!P0 LOP3.LUT R27, R27, 0xffff, RZ, 0xc0, !PT ;  /* 0x0000ffff1b1b8812 */ /* 0x000fc600078ec0ff */
[----:B------:R-:W-:Y:S02]  /*4320*/  IMAD R26, R26, 0x1b, RZ ;  /* 0x0000001b1a1a7824 */ /* 0x000fe400078e02ff */
[----:B------:R-:W-:-:S04]  /*4330*/  @!P0 IMAD.WIDE.U32 R24, R27, 0x31, R24 ;  /* 0x000000311b188825 */ /* 0x000fc800078e0018 */
[----:B------:R-:W-:-:S05]  /*4340*/  IMAD.MOV R26, RZ, RZ, -R26 ;  /* 0x000000ffff1a7224 */ /* 0x000fca00078e0a1a */
[----:B------:R-:W-:-:S05]  /*4350*/  PRMT R35, R26, 0x7710, RZ ;  /* 0x000077101a237816 */ /* 0x000fca00000000ff */
        /* <DEDUP_REMOVED lines=51> */
[C---:B------:R-:W-:Y:S02]  /*4690*/  IMAD R25, R24.reuse, 0xe38f, RZ ;  /* 0x0000e38f18197824 */ /* 0x040fe400078e02ff */
[----:B------:R-:W-:-:S03]  /*46a0*/  IMAD R24, R24, 0x2f69, RZ ;  /* 0x00002f6918187824 */ /* 0x000fc600078e02ff */
[----:B------:R-:W-:Y:S02]  /*46b0*/  SHF.R.U32.HI R25, RZ, 0x13, R25 ;  /* 0x00000013ff197819 */ /* 0x000fe40000011619 */
[----:B------:R-:W-:Y:S02]  /*46c0*/  SHF.R.U32.HI R24, RZ, 0x10, R24 ;  /* 0x00000010ff187819 */ /* 0x000fe40000011618 */
[----:B------:R-:W-:-:S05]  /*46d0*/  PRMT R25, R25, 0x9910, RZ ;  /* 0x0000991019197816 */ /* 0x000fca00000000ff */
[----:B------:R-:W-:-:S04]  /*46e0*/  IMAD R25, R25, 0x9, RZ ;  /* 0x0000000919197824 */ /* 0x000fc800078e02ff */
[----:B------:R-:W-:-:S05]  /*46f0*/  IMAD.MOV R25, RZ, RZ, -R25 ;  /* 0x000000ffff197224 */ /* 0x000fca00078e0a19 */
[----:B------:R-:W-:Y:S01]  /*4700*/  PRMT R35, R25, 0x7710, RZ ;  /* 0x0000771019237816 */ /* 0x000fe200000000ff */
[----:B------:R-:W-:-:S04]  /*4710*/  IMAD.MOV R25, RZ, RZ, -R24 ;  /* 0x000000ffff197224 */ /* 0x000fc800078e0a18 */
[----:B------:R-:W-:Y:S01]  /*4720*/  IMAD.IADD R35, R22, 0x1, R35 ;  /* 0x0000000116237824 */ /* 0x000fe200078e0223 */
[----:B------:R-:W-:-:S04]  /*4730*/  PRMT R25, R25, 0x7710, RZ ;  /* 0x0000771019197816 */ /* 0x000fc800000000ff */
[----:B------:R-:W-:Y:S01]  /*4740*/  @!P3 LOP3.LUT R44, R35, 0xffff, RZ, 0xc0, !PT ;  /* 0x0000ffff232cb812 */ /* 0x000fe200078ec0ff */
[----:B------:R-:W-:-:S03]  /*4750*/  IMAD.IADD R25, R22, 0x1, R25 ;  /* 0x0000000116197824 */ /* 0x000fc600078e0219 */
[----:B------:R-:W-:Y:S02]  /*4760*/  @!P3 IADD3 R44, P5, PT, R49, R44, RZ ;  /* 0x0000002c312cb210 */ /* 0x000fe40007fbe0ff */
[----:B------:R-:W-:-:S03]  /*4770*/  LOP3.LUT R25, R25, 0xffff, RZ, 0xc0, !PT ;  /* 0x0000ffff19197812 */ /* 0x000fc600078ec0ff */
[----:B------:R-:W-:Y:S01]  /*4780*/  @!P3 IMAD.X R45, RZ, RZ, RZ, P5 ;  /* 0x000000ffff2db224 */ /* 0x000fe200028e06ff */
[----:B------:R-:W-:-:S04]  /*4790*/  LEA.HI R25, R25, R24, RZ, 0x1f ;  /* 0x0000001819197211 */ /* 0x000fc800078ff8ff */
[----:B------:R-:W-:-:S04]  /*47a0*/  LOP3.LUT R25, R25, 0xffff, RZ, 0xc0, !PT ;  /* 0x0000ffff19197812 */ /* 0x000fc800078ec0ff */
[----:B------:R-:W-:-:S04]  /*47b0*/  SHF.R.U32.HI R25, RZ, 0x4, R25 ;  /* 0x00000004ff197819 */ /* 0x000fc80000011619 */
        /* <DEDUP_REMOVED lines=15> */
[----:B------:R-:W-:Y:S02]  /*48b0*/  IMAD R27, R27, 0x7, RZ ;  /* 0x000000071b1b7824 */ /* 0x000fe400078e02ff */
[C---:B------:R-:W-:Y:S02]  /*48c0*/  IMAD R24, R26.reuse, 0xe38f, RZ ;  /* 0x0000e38f1a187824 */ /* 0x040fe400078e02ff */
[----:B------:R-:W-:Y:S01]  /*48d0*/  IMAD R26, R26, 0x2f69, RZ ;  /* 0x00002f691a1a7824 */ /* 0x000fe200078e02ff */
[----:B------:R-:W-:Y:S02]  /*48e0*/  @!P3 IADD3 R37, P5, P6, R21, R44, R27 ;  /* 0x0000002c1525b210 */ /* 0x000fe40007ebe01b */
[----:B------:R-:W-:Y:S02]  /*48f0*/  SHF.R.U32.HI R24, RZ, 0x13, R24 ;  /* 0x00000013ff187819 */ /* 0x000fe40000011618 */
[----:B------:R-:W-:Y:S02]  /*4900*/  SHF.R.U32.HI R26, RZ, 0x10, R26 ;  /* 0x00000010ff1a7819 */ /* 0x000fe4000001161a */
[----:B------:R-:W-:-:S02]  /*4910*/  PRMT R24, R24, 0x9910, RZ ;  /* 0x0000991018187816 */ /* 0x000fc400000000ff */
[----:B------:R-:W-:Y:S01]  /*4920*/  @!P3 IADD3.X R44, PT, PT, RZ, R45, RZ, P5, P6 ;  /* 0x0000002dff2cb210 */ /* 0x000fe20002fec4ff */
[----:B------:R-:W-:Y:S01]  /*4930*/  IMAD.MOV R27, RZ, RZ, -R26 ;  /* 0x000000ffff1b7224 */ /* 0x000fe200078e0a1a */
[----:B------:R-:W-:Y:S01]  /*4940*/  LOP3.LUT P3, RZ, R109, 0x200, RZ, 0xc0, !PT ;  /* 0x000002006dff7812 */ /* 0x000fe2000786c0ff */
        /* <DEDUP_REMOVED lines=24> */
[----:B------:R-:W-:-:S05]  /*4ad0*/  LOP3.LUT R39, R22, 0xffff, RZ, 0xc0, !PT ;  /* 0x0000ffff16277812 */ /* 0x000fca00078ec0ff */
[----:B------:R-:W-:-:S04]  /*4ae0*/  IMAD.IADD R39, R39, 0x1, R102 ;  /* 0x0000000127277824 */ /* 0x000fc800078e0266 */
[----:B------:R-:W-:-:S05]  /*4af0*/  IMAD R22, R39, 0x7, RZ ;  /* 0x0000000727167824 */ /* 0x000fca00078e02ff */
[----:B------:R-:W-:Y:S01]  /*4b00*/  @!P0 IADD3 R22, P5, P6, R21, R24, R22 ;  /* 0x0000001815168210 */ /* 0x000fe20007ebe016 */
[----:B------:R-:W-:-:S03]  /*4b10*/  VIADD R24, R23, 0x8 ;  /* 0x0000000817187836 */ /* 0x000fc60000000000 */
[----:B------:R-:W-:Y:S02]  /*4b20*/  @!P0 IADD3.X R45, PT, PT, RZ, R25, RZ, P5, P6 ;  /* 0x00000019ff2d8210 */ /* 0x000fe40002fec4ff */
[----:B------:R-:W-:Y:S02]  /*4b30*/  LOP3.LUT R39, R24, 0xffff, RZ, 0xc0, !PT ;  /* 0x0000ffff18277812 */ /* 0x000fe400078ec0ff */
[----:B------:R-:W-:-:S03]  /*4b40*/  LOP3.LUT P0, RZ, R109, 0x1000, RZ, 0xc0, !PT ;  /* 0x000010006dff7812 */ /* 0x000fc6000780c0ff */
[C---:B------:R-:W-:Y:S02]  /*4b50*/  IMAD R25, R39.reuse, 0xe38f, RZ ;  /* 0x0000e38f27197824 */ /* 0x040fe400078e02ff */
[----:B------:R-:W-:-:S03]  /*4b60*/  IMAD R39, R39, 0x2f69, RZ ;  /* 0x00002f6927277824 */ /* 0x000fc600078e02ff */
[----:B------:R-:W-:Y:S02]  /*4b70*/  SHF.R.U32.HI R25, RZ, 0x13, R25 ;  /* 0x00000013ff197819 */ /* 0x000fe40000011619 */
[----:B------:R-:W-:Y:S02]  /*4b80*/  SHF.R.U32.HI R39, RZ, 0x10, R39 ;  /* 0x00000010ff277819 */ /* 0x000fe40000011627 */
[----:B------:R-:W-:-:S03]  /*4b90*/  PRMT R25, R25, 0x9910, RZ ;  /* 0x0000991019197816 */ /* 0x000fc600000000ff */
        /* <DEDUP_REMOVED lines=14> */
[----:B------:R-:W-:-:S05]  /*4c80*/  PRMT R39, R40, 0x9910, RZ ;  /* 0x0000991028277816 */ /* 0x000fca00000000ff */
[----:B------:R-:W-:-:S04]  /*4c90*/  IMAD R39, R39, 0x1b, RZ ;  /* 0x0000001b27277824 */ /* 0x000fc800078e02ff */
[----:B------:R-:W-:-:S05]  /*4ca0*/  IMAD.MOV R39, RZ, RZ, -R39 ;  /* 0x000000ffff277224 */ /* 0x000fca00078e0a27 */
[----:B------:R-:W-:-:S05]  /*4cb0*/  PRMT R39, R39, 0x7710, RZ ;  /* 0x0000771027277816 */ /* 0x000fca00000000ff */
[----:B------:R-:W-:-:S05]  /*4cc0*/  IMAD.IADD R39, R24, 0x1, R39 ;  /* 0x0000000118277824 */ /* 0x000fca00078e0227 */
[----:B------:R-:W-:Y:S02]  /*4cd0*/  PRMT R24, R39, 0x9910, RZ ;  /* 0x0000991027187816 */ /* 0x000fe400000000ff */
[----:B------:R-:W-:-:S03]  /*4ce0*/  @!P1 LOP3.LUT R39, R40, 0xffff, RZ, 0xc0, !PT ;  /* 0x0000ffff28279812 */ /* 0x000fc600078ec0ff */
[----:B------:R-:W-:Y:S02]  /*4cf0*/  IMAD R24, R24, 0x39, RZ ;  /* 0x0000003918187824 */ /* 0x000fe400078e02ff */
[----:B------:R-:W-:Y:S01]  /*4d00*/  @!P1 IMAD.WIDE.U32 R26, R39, 0x31, R26 ;  /* 0x00000031271a9825 */ /* 0x000fe200078e001a */
[----:B------:R-:W-:Y:S02]  /*4d10*/  @!P0 LOP3.LUT R39, R95, 0xffff, RZ, 0xc0, !PT ;  /* 0x0000ffff5f278812 */ /* 0x000fe400078ec0ff */
[----:B------:R-:W-:-:S04]  /*4d20*/  LOP3.LUT R24, R24, 0xffff, RZ, 0xc0, !PT ;  /* 0x0000ffff18187812 */ /* 0x000fc800078ec0ff */
[----:B------:R-:W-:-:S04]  /*4d30*/  SHF.R.U32.HI R24, RZ, 0x9, R24 ;  /* 0x00000009ff187819 */ /* 0x000fc80000011618 */
[----:B------:R-:W-:-:S05]  /*4d40*/  LOP3.LUT R41, R24, 0xffff, RZ, 0xc0, !PT ;  /* 0x0000ffff18297812 */ /* 0x000fca00078ec0ff */
[----:B------:R-:W-:-:S04]  /*4d50*/  IMAD.IADD R41, R41, 0x1, R102 ;  /* 0x0000000129297824 */ /* 0x000fc800078e0266 */
[----:B------:R-:W-:Y:S02]  /*4d60*/  IMAD R24, R41, 0x7, RZ ;  /* 0x0000000729187824 */ /* 0x000fe400078e02ff */
[----:B------:R-:W-:-:S03]  /*4d70*/  IMAD.MOV.U32 R41, RZ, RZ, RZ ;  /* 0x000000ffff297224 */ /* 0x000fc600078e00ff */
[----:B------:R-:W-:Y:S02]  /*4d80*/  @!P1 IADD3 R24, P5, P6, R21, R26, R24 ;  /* 0x0000001a15189210 */ /* 0x000fe40007ebe018 */
[----:B------:R-:W-:Y:S02]  /*4d90*/  @!P0 LOP3.LUT R26, R99, 0xffff, RZ, 0xc0, !PT ;  /* 0x0000ffff631a8812 */ /* 0x000fe400078ec0ff */
[----:B------:R-:W-:Y:S02]  /*4da0*/  @!P1 IADD3.X R43, PT, PT, RZ, R27, RZ, P5, P6 ;  /* 0x0000001bff2b9210 */ /* 0x000fe40002fec4ff */
[----:B------:R-:W-:Y:S02]  /*4db0*/  @!P0 IADD3 R26, P5, PT, R26, R49, RZ ;  /* 0x000000311a1a8210 */ /* 0x000fe40007fbe0ff */
[----:B------:R-:W-:-:S03]  /*4dc0*/  LOP3.LUT P1, RZ, R109, 0x800, RZ, 0xc0, !PT ;  /* 0x000008006dff7812 */ /* 0x000fc6000782c0ff */
[----:B------:R-:W-:Y:S02]  /*4dd0*/  @!P0 IMAD.X R27, RZ, RZ, RZ, P5 ;  /* 0x000000ffff1b8224 */ /* 0x000fe400028e06ff */
[----:B------:R-:W-:-:S03]  /*4de0*/  @!P0 IMAD.WIDE.U32 R26, R39, 0x31, R26 ;  /* 0x00000031271a8825 */ /* 0x000fc600078e001a */
[----:B------:R-:W-:-:S04]  /*4df0*/  @!P0 IADD3 R39, P5, P6, R21, R26, R17 ;  /* 0x0000001a15278210 */ /* 0x000fc80007ebe011 */
[----:B------:R-:W-:Y:S02]  /*4e00*/  @!P0 IADD3.X R40, PT, PT, RZ, R27, RZ, P5, P6 ;  /* 0x0000001bff288210 */ /* 0x000fe40002fec4ff */
[----:B------:R-:W-:Y:S02]  /*4e10*/  ISETP.NE.AND P0, PT, R33, RZ, PT ;  /* 0x000000ff2100720c */ /* 0x000fe40003f05270 */
[----:B------:R-:W-:-:S11]  /*4e20*/  @!P1 LOP3.LUT R33, R94, 0xffff, RZ, 0xc0, !PT ;  /* 0x0000ffff5e219812 */ /* 0x000fd600078ec0ff */
[----:B------:R-:W-:-:S04]  /*4e30*/  @!P0 LOP3.LUT R26, R107, 0xffff, RZ, 0xc0, !PT ;  /* 0x0000ffff6b1a8812 */ /* 0x000fc800078ec0ff */
[----:B------:R-:W-:-:S05]  /*4e40*/  @!P0 IADD3 R26, P5, PT, R26, R49, RZ ;  /* 0x000000311a1a8210 */ /* 0x000fca0007fbe0ff */
[----:B------:R-:W-:Y:S02]  /*4e50*/  @!P0 IMAD.X R27, RZ, RZ, RZ, P5 ;  /* 0x000000ffff1b8224 */ /* 0x000fe400028e06ff */
[----:B------:R-:W-:-:S03]  /*4e60*/  @!P0 IMAD.WIDE.U32 R26, R108, 0x31, R26 ;  /* 0x000000316c1a8825 */ /* 0x000fc600078e001a */
[----:B------:R-:W-:Y:S02]  /*4e70*/  @!P0 IADD3 R42, P5, P6, R21, R26, R106 ;  /* 0x0000001a152a8210 */ /* 0x000fe40007ebe06a */
[----:B------:R-:W-:Y:S02]  /*4e80*/  @!P1 LOP3.LUT R26, R98, 0xffff, RZ, 0xc0, !PT ;  /* 0x0000ffff621a9812 */ /* 0x000fe400078ec0ff */
[----:B------:R-:W-:Y:S02]  /*4e90*/  @!P0 IADD3.X R65, PT, PT, RZ, R27, RZ, P5, P6 ;  /* 0x0000001bff418210 */ /* 0x000fe40002fec4ff */
[----:B------:R-:W-:-:S05]  /*4ea0*/  @!P1 IADD3 R26, P5, PT, R26, R49, RZ ;  /* 0x000000311a1a9210 */ /* 0x000fca0007fbe0ff */
[----:B------:R-:W-:Y:S02]  /*4eb0*/  @!P1 IMAD.X R27, RZ, RZ, RZ, P5 ;  /* 0x000000ffff1b9224 */ /* 0x000fe400028e06ff */
[----:B------:R-:W-:-:S03]  /*4ec0*/  @!P1 IMAD.WIDE.U32 R26, R33, 0x31, R26 ;  /* 0x00000031211a9825 */ /* 0x000fc600078e001a */
[----:B------:R-:W-:-:S04]  /*4ed0*/  @!P1 IADD3 R57, P5, P6, R21, R26, R14 ;  /* 0x0000001a15399210 */ /* 0x000fc80007ebe00e */
[----:B------:R-:W-:Y:S02]  /*4ee0*/  @!P1 IADD3.X R62, PT, PT, RZ, R27, RZ, P5, P6 ;  /* 0x0000001bff3e9210 */ /* 0x000fe40002fec4ff */
[----:B------:R-:W-:Y:S02]  /*4ef0*/  ISETP.NE.AND P1, PT, R30, RZ, PT ;  /* 0x000000ff1e00720c */ /* 0x000fe40003f25270 */
[----:B------:R-:W-:Y:S02]  /*4f00*/  @!P4 LOP3.LUT R26, R36, 0xffff, RZ, 0xc0, !PT ;  /* 0x0000ffff241ac812 */ /* 0x000fe400078ec0ff */
[----:B------:R-:W-:-:S09]  /*4f10*/  @!P4 LOP3.LUT R33, R93, 0xffff, RZ, 0xc0, !PT ;  /* 0x0000ffff5d21c812 */ /* 0x000fd200078ec0ff */
[----:B0-----:R-:W-:-:S04]  /*4f20*/  @!P1 LEA R30, P5, R31, UR4, 0x2 ;  /* 0x000000041f1e9c11 */ /* 0x001fc8000f8a10ff */
[----:B------:R-:W-:Y:S02]  /*4f30*/  @!P1 LEA.HI.X R31, R31, UR5, R28, 0x2, P5 ;  /* 0x000000051f1f9c11 */ /* 0x000fe4000a8f141c */
[----:B------:R-:W-:Y:S02]  /*4f40*/  @!P4 IADD3 R26, P5, PT, R49, R26, RZ ;  /* 0x0000001a311ac210 */ /* 0x000fe40007fbe0ff */
[----:B------:R-:W-:Y:S01]  /*4f50*/  P2R R46, PR, RZ, 0x2 ;  /* 0x00000002ff2e7803 */ /* 0x000fe20000000000 */
[----:B------:R0:W2:Y:S01]  /*4f60*/  @!P1 LDG.E.CONSTANT R41, desc[UR6][R30.64+-0x20] ;  /* 0xffffe0061e299981 */ /* 0x0000a2000c1e9900 */
[----:B------:R-:W-:Y:S01]  /*4f70*/  LOP3.LUT P1, RZ, R109, 0x1000, RZ, 0xc0, !PT ;  /* 0x000010006dff7812 */ /* 0x000fe2000782c0ff */
[----:B------:R-:W-:Y:S02]  /*4f80*/  @!P4 IMAD.X R27, RZ, RZ, RZ, P5 ;  /* 0x000000ffff1bc224 */ /* 0x000fe400028e06ff */
[----:B------:R-:W-:-:S03]  /*4f90*/  @!P4 IMAD.WIDE.U32 R26, R33, 0x31, R26 ;  /* 0x00000031211ac825 */ /* 0x000fc600078e001a */
[----:B------:R-:W-:-:S04]  /*4fa0*/  @!P4 IADD3 R66, P5, P6, R21, R26, R12 ;  /* 0x0000001a1542c210 */ /* 0x000fc80007ebe00c */
[----:B------:R-:W-:Y:S02]  /*4fb0*/  @!P4 IADD3.X R67, PT, PT, RZ, R27, RZ, P5, P6 ;  /* 0x0000001bff43c210 */ /* 0x000fe40002fec4ff */
[----:B------:R-:W-:-:S04]  /*4fc0*/  @!P2 LEA R28, P5, R32, UR4, 0x2 ;  /* 0x00000004201cac11 */ /* 0x000fc8000f8a10ff */
[----:B------:R-:W-:Y:S02]  /*4fd0*/  @!P2 LEA.HI.X R29, R32, UR5, R29, 0x2, P5 ;  /* 0x00000005201dac11 */ /* 0x000fe4000a8f141d */
[C---:B------:R-:W-:Y:S02]  /*4fe0*/  @!P1 LEA R32, P5, R39.reuse, UR4, 0x2 ;  /* 0x0000000427209c11 */ /* 0x040fe4000f8a10ff */
[----:B------:R-:W-:Y:S02]  /*4ff0*/  @!P3 LOP3.LUT R26, R50, 0xffff, RZ, 0xc0, !PT ;  /* 0x0000ffff321ab812 */ /* 0x000fe400078ec0ff */
[----:B------:R-:W-:Y:S01]  /*5000*/  @!P1 LEA.HI.X R33, R39, UR5, R40, 0x2, P5 ;  /* 0x0000000527219c11 */ /* 0x000fe2000a8f1428 */
[----:B------:R-:W-:Y:S01]  /*5010*/  IMAD.MOV.U32 R40, RZ, RZ, RZ ;  /* 0x000000ffff287224 */ /* 0x000fe200078e00ff */
[----:B------:R-:W-:Y:S01]  /*5020*/  @!P3 IADD3 R26, P5, PT, R49, R26, RZ ;  /* 0x0000001a311ab210 */ /* 0x000fe20007fbe0ff */
[----:B------:R-:W-:Y:S01]  /*5030*/  IMAD.MOV.U32 R39, RZ, RZ, RZ ;  /* 0x000000ffff277224 */ /* 0x000fe200078e00ff */
[----:B0-----:R-:W-:-:S02]  /*5040*/  @!P3 LOP3.LUT R31, R92, 0xffff, RZ, 0xc0, !PT ;  /* 0x0000ffff5c1fb812 */ /* 0x001fc400078ec0ff */
[----:B------:R-:W-:Y:S01]  /*5050*/  P2R R47, PR, RZ, 0x4 ;  /* 0x00000004ff2f7803 */ /* 0x000fe20000000000 */
[----:B------:R0:W3:Y:S01]  /*5060*/  @!P2 LDG.E.CONSTANT R40, desc[UR6][R28.64+-0x20] ;  /* 0xffffe0061c28a981 */ /* 0x0000e2000c1e9900 */
[----:B------:R-:W-:Y:S01]  /*5070*/  @!P3 IMAD.X R27, RZ, RZ, RZ, P5 ;  /* 0x000000ffff1bb224 */ /* 0x000fe200028e06ff */
[----:B------:R-:W-:Y:S02]  /*5080*/  LOP3.LUT P2, RZ, R109, 0x2000, RZ, 0xc0, !PT ;  /* 0x000020006dff7812 */ /* 0x000fe4000784c0ff */
[----:B------:R1:W4:Y:S01]  /*5090*/  @!P1 LDG.E.CONSTANT R39, desc[UR6][R32.64+-0x20] ;  /* 0xffffe00620279981 */ /* 0x000322000c1e9900 */
[----:B------:R-:W-:Y:S01]  /*50a0*/  @!P3 IMAD.WIDE.U32 R26, R31, 0x31, R26 ;  /* 0x000000311f1ab825 */ /* 0x000fe200078e001a */
[----:B------:R-:W-:Y:S02]  /*50b0*/  LOP3.LUT P1, RZ, R109, 0x100, RZ, 0xc0, !PT ;  /* 0x000001006dff7812 */ /* 0x000fe4000782c0ff */
[----:B------:R-:W-:-:S04]  /*50c0*/  @!P3 IADD3 R64, P5, P6, R21, R26, R10 ;  /* 0x0000001a1540b210 */ /* 0x000fc80007ebe00a */
[----:B------:R-:W-:-:S03]  /*50d0*/  @!P3 IADD3.X R69, PT, PT, RZ, R27, RZ, P5, P6 ;  /* 0x0000001bff45b210 */ /* 0x000fc60002fec4ff */
[----:B------:R-:W-:-:S04]  /*50e0*/  @!P2 LEA R30, P5, R38, UR4, 0x2 ;  /* 0x00000004261eac11 */ /* 0x000fc8000f8a10ff */
[----:B------:R-:W-:Y:S01]  /*50f0*/  @!P2 LEA.HI.X R31, R38, UR5, R55, 0x2, P5 ;  /* 0x00000005261fac11 */ /* 0x000fe2000a8f1437 */
[----:B------:R-:W-:Y:S01]  /*5100*/  IMAD.MOV.U32 R38, RZ, RZ, RZ ;  /* 0x000000ffff267224 */ /* 0x000fe200078e00ff */
[C---:B0-----:R-:W-:Y:S02]  /*5110*/  @!P0 LEA R28, P5, R42.reuse, UR4, 0x2 ;  /* 0x000000042a1c8c11 */ /* 0x041fe4000f8a10ff */
[----:B------:R-:W-:Y:S02]  /*5120*/  @!P1 LOP3.LUT R26, R35, 0xffff, RZ, 0xc0, !PT ;  /* 0x0000ffff231a9812 */ /* 0x000fe400078ec0ff */
[----:B------:R-:W-:Y:S02]  /*5130*/  @!P0 LEA.HI.X R29, R42, UR5, R65, 0x2, P5 ;  /* 0x000000052a1d8c11 */ /* 0x000fe4000a8f1441 */
[----:B------:R-:W-:Y:S01]  /*5140*/  @!P1 IADD3 R26, P5, PT, R49, R26, RZ ;  /* 0x0000001a311a9210 */ /* 0x000fe20007fbe0ff */
[----:B------:R-:W-:Y:S01]  /*5150*/  IMAD.MOV.U32 R42, RZ, RZ, RZ ;  /* 0x000000ffff2a7224 */ /* 0x000fe200078e00ff */
[----:B-1----:R-:W-:Y:S01]  /*5160*/  @!P1 LOP3.LUT R33, R91, 0xffff, RZ, 0xc0, !PT ;  /* 0x0000ffff5b219812 */ /* 0x002fe200078ec0ff */
[----:B------:R-:W5:Y:S01]  /*5170*/  @!P0 LDG.E.CONSTANT R38, desc[UR6][R28.64+-0x20] ;  /* 0xffffe0061c268981 */ /* 0x000f62000c1e9900 */
[----:B------:R-:W-:Y:S01]  /*5180*/  P2R R48, PR, RZ, 0x1 ;  /* 0x00000001ff307803 */ /* 0x000fe20000000000 */
[----:B------:R-:W-:Y:S01]  /*5190*/  @!P1 IMAD.X R27, RZ, RZ, RZ, P5 ;  /* 0x000000ffff1b9224 */ /* 0x000fe200028e06ff */
[C---:B------:R-:W-:Y:S01]  /*51a0*/  LOP3.LUT P0, RZ, R109.reuse, 0x800, RZ, 0xc0, !PT ;  /* 0x000008006dff7812 */ /* 0x040fe2000780c0ff */
[----:B------:R0:W2:Y:S01]  /*51b0*/  @!P2 LDG.E.CONSTANT R42, desc[UR6][R30.64+-0x20] ;  /* 0xffffe0061e2aa981 */ /* 0x0000a2000c1e9900 */
[----:B------:R-:W-:Y:S01]  /*51c0*/  LOP3.LUT P2, RZ, R109, 0x80, RZ, 0xc0, !PT ;  /* 0x000000806dff7812 */ /* 0x000fe2000784c0ff */
[----:B------:R-:W-:-:S04]  /*51d0*/  @!P1 IMAD.WIDE.U32 R26, R33, 0x31, R26 ;  /* 0x00000031211a9825 */ /* 0x000fc800078e001a */
[----:B------:R-:W-:Y:S01]  /*51e0*/  IMAD.MOV.U32 R55, RZ, RZ, RZ ;  /* 0x000000ffff377224 */ /* 0x000fe200078e00ff */
[----:B------:R-:W-:-:S04]  /*51f0*/  @!P1 IADD3 R68, P5, P6, R21, R26, R8 ;  /* 0x0000001a15449210 */ /* 0x000fc80007ebe008 */
[----:B------:R-:W-:Y:S02]  /*5200*/  @!P1 IADD3.X R71, PT, PT, RZ, R27, RZ, P5, P6 ;  /* 0x0000001bff479210 */ /* 0x000fe40002fec4ff */
[----:B------:R-:W-:Y:S02]  /*5210*/  @!P0 LEA R26, P5, R57, UR4, 0x2 ;  /* 0x00000004391a8c11 */ /* 0x000fe4000f8a10ff */
[----:B0-----:R-:W-:Y:S02]  /*5220*/  @!P2 LOP3.LUT R30, R51, 0xffff, RZ, 0xc0, !PT ;  /* 0x0000ffff331ea812 */ /* 0x001fe400078ec0ff */
[----:B------:R-:W-:Y:S02]  /*5230*/  @!P0 LEA.HI.X R27, R57, UR5, R62, 0x2, P5 ;  /* 0x00000005391b8c11 */ /* 0x000fe4000a8f143e */
[----:B------:R-:W-:Y:S01]  /*5240*/  @!P4 LEA R28, P5, R66, UR4, 0x2 ;  /* 0x00000004421ccc11 */ /* 0x000fe2000f8a10ff */
[----:B------:R-:W-:Y:S01]  /*5250*/  IMAD.MOV.U32 R57, RZ, RZ, RZ ;  /* 0x000000ffff397224 */ /* 0x000fe200078e00ff */
[----:B------:R-:W-:Y:S01]  /*5260*/  @!P2 LOP3.LUT R33, R90, 0xffff, RZ, 0xc0, !PT ;  /* 0x0000ffff5a21a812 */ /* 0x000fe200078ec0ff */
[----:B------:R-:W5:Y:S01]  /*5270*/  @!P0 LDG.E.CONSTANT R55, desc[UR6][R26.64+-0x20] ;  /* 0xffffe0061a378981 */ /* 0x000f62000c1e9900 */
[----:B------:R-:W-:-:S02]  /*5280*/  @!P4 LEA.HI.X R29, R66, UR5, R67, 0x2, P5 ;  /* 0x00000005421dcc11 */ /* 0x000fc4000a8f1443 */
[----:B------:R-:W-:-:S03]  /*5290*/  @!P2 IADD3 R30, P5, PT, R49, R30, RZ ;  /* 0x0000001e311ea210 */ /* 0x000fc60007fbe0ff */
[----:B------:R0:W5:Y:S02]  /*52a0*/  @!P4 LDG.E.CONSTANT R57, desc[UR6][R28.64+-0x20] ;  /* 0xffffe0061c39c981 */ /* 0x000164000c1e9900 */
[----:B------:R-:W-:Y:S01]  /*52b0*/  @!P2 IMAD.X R31, RZ, RZ, RZ, P5 ;  /* 0x000000ffff1fa224 */ /* 0x000fe200028e06ff */
[----:B------:R-:W-:Y:S01]  /*52c0*/  LOP3.LUT P4, RZ, R109, 0x40, RZ, 0xc0, !PT ;  /* 0x000000406dff7812 */ /* 0x000fe2000788c0ff */
[----:B------:R-:W-:-:S03]  /*52d0*/  @!P2 IMAD.WIDE.U32 R30, R33, 0x31, R30 ;  /* 0x00000031211ea825 */ /* 0x000fc600078e001e */
[----:B------:R-:W-:-:S04]  /*52e0*/  @!P2 IADD3 R32, P5, P6, R21, R30, R6 ;  /* 0x0000001e1520a210 */ /* 0x000fc80007ebe006 */
[----:B------:R-:W-:Y:S02]  /*52f0*/  @!P2 IADD3.X R65, PT, PT, RZ, R31, RZ, P5, P6 ;  /* 0x0000001fff41a210 */ /* 0x000fe40002fec4ff */
[----:B------:R-:W-:-:S03]  /*5300*/  @!P3 LEA R30, P5, R64, UR4, 0x2 ;  /* 0x00000004401ebc11 */ /* 0x000fc6000f8a10ff */
[----:B0-----:R-:W-:Y:S02]  /*5310*/  @!P4 LOP3.LUT R28, R25, 0xffff, RZ, 0xc0, !PT ;  /* 0x0000ffff191cc812 */ /* 0x001fe400078ec0ff */
[----:B------:R-:W-:Y:S02]  /*5320*/  @!P3 LEA.HI.X R31, R64, UR5, R69, 0x2, P5 ;  /* 0x00000005401fbc11 */ /* 0x000fe4000a8f1445 */
[----:B------:R-:W-:-:S04]  /*5330*/  @!P1 LEA R26, P5, R68, UR4, 0x2 ;  /* 0x00000004441a9c11 */ /* 0x000fc8000f8a10ff */
[----:B------:R-:W-:Y:S02]  /*5340*/  @!P1 LEA.HI.X R27, R68, UR5, R71, 0x2, P5 ;  /* 0x00000005441b9c11 */ /* 0x000fe4000a8f1447 */
[----:B------:R-:W-:Y:S02]  /*5350*/  @!P4 IADD3 R28, P5, PT, R49, R28, RZ ;  /* 0x0000001c311cc210 */ /* 0x000fe40007fbe0ff */
[----:B------:R-:W-:-:S03]  /*5360*/  @!P4 LOP3.LUT R33, R89, 0xffff, RZ, 0xc0, !PT ;  /* 0x0000ffff5921c812 */ /* 0x000fc600078ec0ff */
[----:B------:R-:W-:Y:S02]  /*5370*/  @!P4 IMAD.X R29, RZ, RZ, RZ, P5 ;  /* 0x000000ffff1dc224 */ /* 0x000fe400028e06ff */
[----:B------:R-:W-:Y:S02]  /*5380*/  IMAD.MOV.U32 R62, RZ, RZ, RZ ;  /* 0x000000ffff3e7224 */ /* 0x000fe400078e00ff */
[----:B------:R-:W-:-:S04]  /*5390*/  @!P4 IMAD.WIDE.U32 R28, R33, 0x31, R28 ;  /* 0x00000031211cc825 */ /* 0x000fc800078e001c */
[----:B------:R0:W5:Y:S01]  /*53a0*/  @!P3 LDG.E.CONSTANT R62, desc[UR6][R30.64+-0x20] ;  /* 0xffffe0061e3eb981 */ /* 0x000162000c1e9900 */
[----:B------:R-:W-:Y:S02]  /*53b0*/  @!P4 IADD3 R33, P5, P6, R21, R28, R4 ;  /* 0x0000001c1521c210 */ /* 0x000fe40007ebe004 */
[----:B------:R-:W-:Y:S01]  /*53c0*/  ISETP.NE.AND P3, PT, R63, RZ, PT ;  /* 0x000000ff3f00720c */ /* 0x000fe20003f65270 */
[----:B------:R-:W-:Y:S01]  /*53d0*/  IMAD.MOV.U32 R63, RZ, RZ, RZ ;  /* 0x000000ffff3f7224 */ /* 0x000fe200078e00ff */
[----:B------:R-:W-:Y:S02]  /*53e0*/  @!P4 IADD3.X R64, PT, PT, RZ, R29, RZ, P5, P6 ;  /* 0x0000001dff40c210 */ /* 0x000fe40002fec4ff */
[----:B------:R-:W-:-:S03]  /*53f0*/  LOP3.LUT P6, RZ, R109, 0x100000, RZ, 0xc0, !PT ;  /* 0x001000006dff7812 */ /* 0x000fc600078cc0ff */
[----:B------:R1:W5:Y:S01]  /*5400*/  @!P1 LDG.E.CONSTANT R63, desc[UR6][R26.64+-0x20] ;  /* 0xffffe0061a3f9981 */ /* 0x000362000c1e9900 */
[----:B------:R-:W-:-:S09]  /*5410*/  LOP3.LUT P1, RZ, R109, 0x80000, RZ, 0xc0, !PT ;  /* 0x000800006dff7812 */ /* 0x000fd2000782c0ff */
[----:B------:R-:W-:-:S04]  /*5420*/  @!P6 LEA R28, P5, R61, UR4, 0x2 ;  /* 0x000000043d1cec11 */ /* 0x000fc8000f8a10ff */
[----:B------:R-:W-:Y:S02]  /*5430*/  @!P6 LEA.HI.X R29, R61, UR5, R60, 0x2, P5 ;  /* 0x000000053d1dec11 */ /* 0x000fe4000a8f143c */
[----:B0-----:R-:W-:Y:S02]  /*5440*/  @!P2 LEA R30, P5, R32, UR4, 0x2 ;  /* 0x00000004201eac11 */ /* 0x001fe4000f8a10ff */
[----:B-1----:R-:W-:Y:S02]  /*5450*/  @!P1 LOP3.LUT R27, R88, 0xffff, RZ, 0xc0, !PT ;  /* 0x0000ffff581b9812 */ /* 0x002fe400078ec0ff */
[----:B------:R-:W-:Y:S02]  /*5460*/  CS2R R60, SRZ ;  /* 0x00000000003c7805 */ /* 0x000fe4000001ff00 */
[----:B------:R-:W-:Y:S02]  /*5470*/  LOP3.LUT P0, RZ, R109, 0x40000, RZ, 0xc0, !PT ;  /* 0x000400006dff7812 */ /* 0x000fe4000780c0ff */
[----:B------:R-:W-:Y:S01]  /*5480*/  @!P2 LEA.HI.X R31, R32, UR5, R65, 0x2, P5 ;  /* 0x00000005201fac11 */ /* 0x000fe2000a8f1441 */
[----:B------:R-:W-:Y:S01]  /*5490*/  @!P1 IMAD.WIDE.U32 R26, R27, 0x31, R112 ;  /* 0x000000311b1a9825 */ /* 0x000fe200078e0070 */
[----:B------:R0:W3:Y:S04]  /*54a0*/  @!P6 LDG.E.CONSTANT R61, desc[UR6][R28.64+-0x20] ;  /* 0xffffe0061c3de981 */ /* 0x0000e8000c1e9900 */
[----:B------:R1:W5:Y:S01]  /*54b0*/  @!P2 LDG.E.CONSTANT R60, desc[UR6][R30.64+-0x20] ;  /* 0xffffe0061e3ca981 */ /* 0x000362000c1e9900 */
[----:B------:R-:W-:-:S02]  /*54c0*/  LOP3.LUT P2, RZ, R109, 0x20, RZ, 0xc0, !PT ;  /* 0x000000206dff7812 */ /* 0x000fc4000784c0ff */
[----:B------:R-:W-:-:S04]  /*54d0*/  @!P1 IADD3 R66, P5, P6, R21, R26, R76 ;  /* 0x0000001a15429210 */ /* 0x000fc80007ebe04c */
[----:B------:R-:W-:Y:S02]  /*54e0*/  @!P1 IADD3.X R67, PT, PT, RZ, R27, RZ, P5, P6 ;  /* 0x0000001bff439210 */ /* 0x000fe40002fec4ff */
[----:B------:R-:W-:-:S04]  /*54f0*/  @!P0 LEA R26, P5, R59, UR4, 0x2 ;  /* 0x000000043b1a8c11 */ /* 0x000fc8000f8a10ff */
[----:B------:R-:W-:Y:S02]  /*5500*/  @!P0 LEA.HI.X R27, R59, UR5, R58, 0x2, P5 ;  /* 0x000000053b1b8c11 */ /* 0x000fe4000a8f143a */
[----:B------:R-:W-:Y:S01]  /*5510*/  @!P4 LEA R32, P5, R33, UR4, 0x2 ;  /* 0x000000042120cc11 */ /* 0x000fe2000f8a10ff */
[----:B------:R-:W-:Y:S01]  /*5520*/  IMAD.MOV.U32 R58, RZ, RZ, RZ ;  /* 0x000000ffff3a7224 */ /* 0x000fe200078e00ff */
[----:B0-----:R-:W-:Y:S02]  /*5530*/  @!P2 LOP3.LUT R28, R107, 0xffff, RZ, 0xc0, !PT ;  /* 0x0000ffff6b1ca812 */ /* 0x001fe400078ec0ff */
[----:B------:R-:W-:Y:S02]  /*5540*/  @!P4 LEA.HI.X R33, R33, UR5, R64, 0x2, P5 ;  /* 0x000000052121cc11 */ /* 0x000fe4000a8f1440 */
[----:B------:R-:W-:Y:S02]  /*5550*/  @!P2 IADD3 R28, P5, PT, R28, R49, RZ ;  /* 0x000000311c1ca210 */ /* 0x000fe40007fbe0ff */
[----:B-1----:R-:W-:Y:S01]  /*5560*/  @!P2 LOP3.LUT R31, R87, 0xffff, RZ, 0xc0, !PT ;  /* 0x0000ffff571fa812 */ /* 0x002fe200078ec0ff */
[----:B------:R-:W5:Y:S01]  /*5570*/  @!P4 LDG.E.CONSTANT R58, desc[UR6][R32.64+-0x20] ;  /* 0xffffe006203ac981 */ /* 0x000f62000c1e9900 */
[----:B------:R-:W-:Y:S01]  /*5580*/  ISETP.NE.AND P4, PT, R56, RZ, PT ;  /* 0x000000ff3800720c */ /* 0x000fe20003f85270 */
[----:B------:R-:W-:-:S02]  /*5590*/  IMAD.MOV.U32 R56, RZ, RZ, RZ ;  /* 0x000000ffff387224 */ /* 0x000fc400078e00ff */
[----:B------:R-:W-:Y:S02]  /*55a0*/  @!P2 IMAD.X R29, RZ, RZ, RZ, P5 ;  /* 0x000000ffff1da224 */ /* 0x000fe400028e06ff */
[----:B------:R-:W-:Y:S02]  /*55b0*/  @!P2 IMAD.WIDE.U32 R28, R31, 0x31, R28 ;  /* 0x000000311f1ca825 */ /* 0x000fe400078e001c */
[----:B------:R0:W4:Y:S01]  /*55c0*/  @!P0 LDG.E.CONSTANT R56, desc[UR6][R26.64+-0x20] ;  /* 0xffffe0061a388981 */ /* 0x000122000c1e9900 */
[----:B------:R-:W-:Y:S02]  /*55d0*/  LOP3.LUT P0, RZ, R109, 0x10, RZ, 0xc0, !PT ;  /* 0x000000106dff7812 */ /* 0x000fe4000780c0ff */
[----:B------:R-:W-:-:S04]  /*55e0*/  @!P2 IADD3 R64, P5, P6, R21, R28, R19 ;  /* 0x0000001c1540a210 */ /* 0x000fc80007ebe013 */
[----:B------:R-:W-:Y:S02]  /*55f0*/  @!P2 IADD3.X R65, PT, PT, RZ, R29, RZ, P5, P6 ;  /* 0x0000001dff41a210 */ /* 0x000fe40002fec4ff */
[----:B------:R-:W-:-:S04]  /*5600*/  @!P4 LEA R28, P5, R54, UR4, 0x2 ;  /* 0x00000004361ccc11 */ /* 0x000fc8000f8a10ff */
[----:B------:R-:W-:Y:S02]  /*5610*/  @!P4 LEA.HI.X R29, R54, UR5, R53, 0x2, P5 ;  /* 0x00000005361dcc11 */ /* 0x000fe4000a8f1435 */
[C---:B------:R-:W-:Y:S02]  /*5620*/  @!P1 LEA R30, P5, R66.reuse, UR4, 0x2 ;  /* 0x00000004421e9c11 */ /* 0x040fe4000f8a10ff */
[----:B0-----:R-:W-:Y:S02]  /*5630*/  @!P0 LOP3.LUT R26, R99, 0xffff, RZ, 0xc0, !PT ;  /* 0x0000ffff631a8812 */ /* 0x001fe400078ec0ff */
[----:B------:R-:W-:Y:S02]  /*5640*/  @!P1 LEA.HI.X R31, R66, UR5, R67, 0x2, P5 ;  /* 0x00000005421f9c11 */ /* 0x000fe4000a8f1443 */
[----:B------:R-:W-:Y:S02]  /*5650*/  @!P0 IADD3 R26, P5, PT, R26, R49, RZ ;  /* 0x000000311a1a8210 */ /* 0x000fe40007fbe0ff */
[----:B------:R-:W-:-:S02]  /*5660*/  CS2R R32, SRZ ;  /* 0x0000000000207805 */ /* 0x000fc4000001ff00 */
[----:B------:R-:W-:Y:S01]  /*5670*/  @!P0 LOP3.LUT R53, R86, 0xffff, RZ, 0xc0, !PT ;  /* 0x0000ffff56358812 */ /* 0x000fe200078ec0ff */
[----:B------:R-:W-:-:S03]  /*5680*/  @!P0 IMAD.X R27, RZ, RZ, RZ, P5 ;  /* 0x000000ffff1b8224 */ /* 0x000fc600028e06ff */
[----:B------:R0:W5:Y:S01]  /*5690*/  @!P1 LDG.E.CONSTANT R32, desc[UR6][R30.64+-0x20] ;  /* 0xffffe0061e209981 */ /* 0x000162000c1e9900 */
[----:B------:R-:W-:Y:S01]  /*56a0*/  @!P0 IMAD.WIDE.U32 R26, R53, 0x31, R26 ;  /* 0x00000031351a8825 */ /* 0x000fe200078e001a */
[----:B------:R-:W-:Y:S02]  /*56b0*/  LOP3.LUT P1, RZ, R109, 0x8, RZ, 0xc0, !PT ;  /* 0x000000086dff7812 */ /* 0x000fe4000782c0ff */
[----:B------:R1:W2:Y:S01]  /*56c0*/  @!P4 LDG.E.CONSTANT R33, desc[UR6][R28.64+-0x20] ;  /* 0xffffe0061c21c981 */ /* 0x0002a2000c1e9900 */
[----:B------:R-:W-:-:S04]  /*56d0*/  @!P0 IADD3 R54, P5, P6, R21, R26, R16 ;  /* 0x0000001a15368210 */ /* 0x000fc80007ebe010 */
[----:B------:R-:W-:Y:S02]  /*56e0*/  @!P0 IADD3.X R59, PT, PT, RZ, R27, RZ, P5, P6 ;  /* 0x0000001bff3b8210 */ /* 0x000fe40002fec4ff */
[----:B------:R-:W-:-:S04]  /*56f0*/  @!P3 LEA R26, P5, R37, UR4, 0x2 ;  /* 0x00000004251abc11 */ /* 0x000fc8000f8a10ff */
[----:B------:R-:W-:Y:S02]  /*5700*/  @!P3 LEA.HI.X R27, R37, UR5, R44, 0x2, P5 ;  /* 0x00000005251bbc11 */ /* 0x000fe4000a8f142c */
[----:B0-----:R-:W-:Y:S02]  /*5710*/  @!P2 LEA R30, P5, R64, UR4, 0x2 ;  /* 0x00000004401eac11 */ /* 0x001fe4000f8a10ff */
[----:B-1----:R-:W-:Y:S02]  /*5720*/  @!P1 LOP3.LUT R28, R98, 0xffff, RZ, 0xc0, !PT ;  /* 0x0000ffff621c9812 */ /* 0x002fe400078ec0ff */
[----:B------:R-:W-:Y:S02]  /*5730*/  @!P2 LEA.HI.X R31, R64, UR5, R65, 0x2, P5 ;  /* 0x00000005401fac11 */ /* 0x000fe4000a8f1441 */
[----:B------:R-:W-:Y:S02]  /*5740*/  @!P1 IADD3 R28, P5, PT, R28, R49, RZ ;  /* 0x000000311c1c9210 */ /* 0x000fe40007fbe0ff */
[----:B------:R-:W-:Y:S01]  /*5750*/  @!P1 LOP3.LUT R53, R85, 0xffff, RZ, 0xc0, !PT ;  /* 0x0000ffff55359812 */ /* 0x000fe200078ec0ff */
[----:B------:R-:W-:-:S02]  /*5760*/  IMAD.MOV.U32 R44, RZ, RZ, RZ ;  /* 0x000000ffff2c7224 */ /* 0x000fc400078e00ff */
[----:B------:R-:W-:Y:S01]  /*5770*/  @!P1 IMAD.X R29, RZ, RZ, RZ, P5 ;  /* 0x000000ffff1d9224 */ /* 0x000fe200028e06ff */
[----:B------:R-:W-:Y:S01]  /*5780*/  LOP3.LUT P4, RZ, R109, 0x4, RZ, 0xc0, !PT ;  /* 0x000000046dff7812 */ /* 0x000fe2000788c0ff */
[----:B------:R-:W-:Y:S02]  /*5790*/  @!P1 IMAD.WIDE.U32 R28, R53, 0x31, R28 ;  /* 0x00000031351c9825 */ /* 0x000fe400078e001c */
[----:B------:R0:W5:Y:S01]  /*57a0*/  @!P3 LDG.E.CONSTANT R44, desc[UR6][R26.64+-0x20] ;  /* 0xffffe0061a2cb981 */ /* 0x000162000c1e9900 */
[----:B------:R-:W-:Y:S02]  /*57b0*/  ISETP.NE.AND P3, PT, R52, RZ, PT ;  /* 0x000000ff3400720c */ /* 0x000fe40003f65270 */
[----:B------:R-:W-:Y:S01]  /*57c0*/  @!P1 IADD3 R52, P5, P6, R21, R28, R13 ;  /* 0x0000001c15349210 */ /* 0x000fe20007ebe00d */
[----:B------:R-:W-:-:S03]  /*57d0*/  IMAD.MOV.U32 R37, RZ, RZ, RZ ;  /* 0x000000ffff257224 */ /* 0x000fc600078e00ff */
[----:B------:R-:W-:Y:S02]  /*57e0*/  @!P1 IADD3.X R53, PT, PT, RZ, R29, RZ, P5, P6 ;  /* 0x0000001dff359210 */ /* 0x000fe40002fec4ff */
[----:B------:R-:W-:Y:S01]  /*57f0*/  @!P0 LEA R28, P5, R54, UR4, 0x2 ;  /* 0x00000004361c8c11 */ /* 0x000fe2000f8a10ff */
[----:B------:R1:W5:Y:S01]  /*5800*/  @!P2 LDG.E.CONSTANT R37, desc[UR6][R30.64+-0x20] ;  /* 0xffffe0061e25a981 */ /* 0x000362000c1e9900 */
[----:B0-----:R-:W-:Y:S02]  /*5810*/  @!P4 LOP3.LUT R26, R36, 0xffff, RZ, 0xc0, !PT ;  /* 0x0000ffff241ac812 */ /* 0x001fe400078ec0ff */
[----:B------:R-:W-:Y:S02]  /*5820*/  @!P0 LEA.HI.X R29, R54, UR5, R59, 0x2, P5 ;  /* 0x00000005361d8c11 */ /* 0x000fe4000a8f143b */
[----:B------:R-:W-:Y:S02]  /*5830*/  @!P4 IADD3 R26, P5, PT, R49, R26, RZ ;  /* 0x0000001a311ac210 */ /* 0x000fe40007fbe0ff */
[----:B------:R-:W-:-:S02]  /*5840*/  LOP3.LUT P2, RZ, R109, 0x8000, RZ, 0xc0, !PT ;  /* 0x000080006dff7812 */ /* 0x000fc4000784c0ff */
[----:B-1----:R-:W-:Y:S01]  /*5850*/  @!P4 LOP3.LUT R31, R84, 0xffff, RZ, 0xc0, !PT ;  /* 0x0000ffff541fc812 */ /* 0x002fe200078ec0ff */
[----:B------:R-:W-:Y:S01]  /*5860*/  @!P4 IMAD.X R27, RZ, RZ, RZ, P5 ;  /* 0x000000ffff1bc224 */ /* 0x000fe200028e06ff */
[----:B------:R-:W-:Y:S02]  /*5870*/  P2R R54, PR, RZ, 0x4 ;  /* 0x00000004ff367803 */ /* 0x000fe40000000000 */
[----:B------:R-:W-:Y:S01]  /*5880*/  LOP3.LUT P2, RZ, R109, 0x2, RZ, 0xc0, !PT ;  /* 0x000000026dff7812 */ /* 0x000fe2000784c0ff */
[----:B------:R-:W-:-:S04]  /*5890*/  @!P4 IMAD.WIDE.U32 R26, R31, 0x31, R26 ;  /* 0x000000311f1ac825 */ /* 0x000fc800078e001a */
[----:B------:R-:W-:Y:S01]  /*58a0*/  IMAD.MOV.U32 R30, RZ, RZ, RZ ;  /* 0x000000ffff1e7224 */ /* 0x000fe200078e00ff */
[----:B------:R-:W-:-:S04]  /*58b0*/  @!P4 IADD3 R36, P5, P6, R21, R26, R11 ;  /* 0x0000001a1524c210 */ /* 0x000fc80007ebe00b */
[----:B------:R-:W-:Y:S01]  /*58c0*/  @!P4 IADD3.X R59, PT, PT, RZ, R27, RZ, P5, P6 ;  /* 0x0000001bff3bc210 */ /* 0x000fe20002fec4ff */
[----:B------:R0:W5:Y:S01]  /*58d0*/  @!P0 LDG.E.CONSTANT R30, desc[UR6][R28.64+-0x20] ;  /* 0xffffe0061c1e8981 */ /* 0x000162000c1e9900 */
[----:B------:R-:W-:-:S04]  /*58e0*/  @!P1 LEA R26, P5, R52, UR4, 0x2 ;  /* 0x00000004341a9c11 */ /* 0x000fc8000f8a10ff */
[----:B------:R-:W-:Y:S02]  /*58f0*/  @!P1 LEA.HI.X R27, R52, UR5, R53, 0x2, P5 ;  /* 0x00000005341b9c11 */ /* 0x000fe4000a8f1435 */
[----:B0-----:R-:W-:-:S04]  /*5900*/  @!P2 LOP3.LUT R28, R50, 0xffff, RZ, 0xc0, !PT ;  /* 0x0000ffff321ca812 */ /* 0x001fc800078ec0ff */
[----:B------:R-:W-:Y:S02]  /*5910*/  @!P2 IADD3 R28, P5, PT, R49, R28, RZ ;  /* 0x0000001c311ca210 */ /* 0x000fe40007fbe0ff */
[----:B------:R-:W-:-:S03]  /*5920*/  @!P2 LOP3.LUT R53, R83, 0xffff, RZ, 0xc0, !PT ;  /* 0x0000ffff5335a812 */ /* 0x000fc600078ec0ff */
[----:B------:R-:W-:Y:S01]  /*5930*/  @!P2 IMAD.X R29, RZ, RZ, RZ, P5 ;  /* 0x000000ffff1da224 */ /* 0x000fe200028e06ff */
        /* <DEDUP_REMOVED lines=11> */
[----:B------:R-:W-:Y:S02]  /*59f0*/  @!P0 IMAD.X R27, RZ, RZ, RZ, P5 ;  /* 0x000000ffff1b8224 */ /* 0x000fe400028e06ff */
[----:B------:R-:W-:-:S04]  /*5a00*/  @!P0 IMAD.WIDE.U32 R26, R35, 0x31, R26 ;  /* 0x00000031231a8825 */ /* 0x000fc800078e001a */
[----:B------:R-:W-:Y:S01]  /*5a10*/  IMAD.MOV.U32 R36, RZ, RZ, RZ ;  /* 0x000000ffff247224 */ /* 0x000fe200078e00ff */
[----:B------:R-:W-:-:S04]  /*5a20*/  @!P0 IADD3 R59, P5, P6, R21, R26, R7 ;  /* 0x0000001a153b8210 */ /* 0x000fc80007ebe007 */
[----:B------:R-:W-:Y:S01]  /*5a30*/  @!P0 IADD3.X R64, PT, PT, RZ, R27, RZ, P5, P6 ;  /* 0x0000001bff408210 */ /* 0x000fe20002fec4ff */
[----:B------:R0:W5:Y:S01]  /*5a40*/  @!P4 LDG.E.CONSTANT R36, desc[UR6][R28.64+-0x20] ;  /* 0xffffe0061c24c981 */ /* 0x000162000c1e9900 */
[----:B------:R-:W-:-:S04]  /*5a50*/  @!P2 LEA R26, P5, R50, UR4, 0x2 ;  /* 0x00000004321aac11 */ /* 0x000fc8000f8a10ff */
[----:B------:R-:W-:Y:S02]  /*5a60*/  @!P2 LEA.HI.X R27, R50, UR5, R53, 0x2, P5 ;  /* 0x00000005321bac11 */ /* 0x000fe4000a8f1435 */
[----:B0-----:R-:W-:Y:S02]  /*5a70*/  @!P3 LOP3.LUT R28, R51, 0xffff, RZ, 0xc0, !PT ;  /* 0x0000ffff331cb812 */ /* 0x001fe400078ec0ff */
[----:B------:R-:W-:Y:S02]  /*5a80*/  ISETP.NE.AND P4, PT, R34, RZ, PT ;  /* 0x000000ff2200720c */ /* 0x000fe40003f85270 */
[----:B------:R-:W-:Y:S02]  /*5a90*/  @!P3 IADD3 R28, P5, PT, R49, R28, RZ ;  /* 0x0000001c311cb210 */ /* 0x000fe40007fbe0ff */
[----:B------:R-:W-:-:S03]  /*5aa0*/  @!P3 LOP3.LUT R35, R81, 0xffff, RZ, 0xc0, !PT ;  /* 0x0000ffff5123b812 */ /* 0x000fc600078ec0ff */
[----:B------:R-:W-:Y:S02]  /*5ab0*/  @!P3 IMAD.X R29, RZ, RZ, RZ, P5 ;  /* 0x000000ffff1db224 */ /* 0x000fe400028e06ff */
[----:B------:R-:W-:-:S03]  /*5ac0*/  @!P3 IMAD.WIDE.U32 R28, R35, 0x31, R28 ;  /* 0x00000031231cb825 */ /* 0x000fc600078e001c */
[----:B------:R-:W-:Y:S02]  /*5ad0*/  @!P3 IADD3 R50, P5, P6, R21, R28, R5 ;  /* 0x0000001c1532b210 */ /* 0x000fe40007ebe005 */
[----:B------:R-:W-:Y:S01]  /*5ae0*/  @!P4 LOP3.LUT R28, R25, 0xffff, RZ, 0xc0, !PT ;  /* 0x0000ffff191cc812 */ /* 0x000fe200078ec0ff */
[----:B------:R-:W-:Y:S01]  /*5af0*/  IMAD.MOV.U32 R52, RZ, RZ, RZ ;  /* 0x000000ffff347224 */ /* 0x000fe200078e00ff */
[----:B------:R-:W-:Y:S02]  /*5b00*/  @!P3 IADD3.X R53, PT, PT, RZ, R29, RZ, P5, P6 ;  /* 0x0000001dff35b210 */ /* 0x000fe40002fec4ff */
[----:B------:R-:W-:Y:S02]  /*5b10*/  @!P4 IADD3 R28, P5, PT, R49, R28, RZ ;  /* 0x0000001c311cc210 */ /* 0x000fe40007fbe0ff */
[----:B------:R-:W-:Y:S01]  /*5b20*/  @!P4 LOP3.LUT R25, R80, 0xffff, RZ, 0xc0, !PT ;  /* 0x0000ffff5019c812 */ /* 0x000fe200078ec0ff */
[----:B------:R0:W5:Y:S01]  /*5b30*/  @!P2 LDG.E.CONSTANT R52, desc[UR6][R26.64+-0x20] ;  /* 0xffffe0061a34a981 */ /* 0x000162000c1e9900 */
[----:B------:R-:W-:Y:S01]  /*5b40*/  ISETP.NE.AND P2, PT, R54, RZ, PT ;  /* 0x000000ff3600720c */ /* 0x000fe20003f45270 */
[----:B------:R-:W-:Y:S01]  /*5b50*/  @!P4 IMAD.X R29, RZ, RZ, RZ, P5 ;  /* 0x000000ffff1dc224 */ /* 0x000fe200028e06ff */
[----:B------:R-:W-:Y:S01]  /*5b60*/  LOP3.LUT P1, RZ, R109, 0x4000, RZ, 0xc0, !PT ;  /* 0x000040006dff7812 */ /* 0x000fe2000782c0ff */
[----:B------:R-:W-:-:S03]  /*5b70*/  @!P4 IMAD.WIDE.U32 R28, R25, 0x31, R28 ;  /* 0x00000031191cc825 */ /* 0x000fc600078e001c */
[----:B------:R-:W-:-:S04]  /*5b80*/  @!P4 IADD3 R51, P5, P6, R21, R28, R3 ;  /* 0x0000001c1533c210 */ /* 0x000fc80007ebe003 */
[----:B------:R-:W-:-:S03]  /*5b90*/  @!P4 IADD3.X R54, PT, PT, RZ, R29, RZ, P5, P6 ;  /* 0x0000001dff36c210 */ /* 0x000fc60002fec4ff */
[----:B0-----:R-:W-:-:S04]  /*5ba0*/  @!P2 LEA R26, P5, R22, UR4, 0x2 ;  /* 0x00000004161aac11 */ /* 0x001fc8000f8a10ff */
[----:B------:R-:W-:Y:S02]  /*5bb0*/  @!P2 LEA.HI.X R27, R22, UR5, R45, 0x2, P5 ;  /* 0x00000005161bac11 */ /* 0x000fe4000a8f142d */
[----:B------:R-:W-:-:S04]  /*5bc0*/  @!P1 LEA R28, P5, R24, UR4, 0x2 ;  /* 0x00000004181c9c11 */ /* 0x000fc8000f8a10ff */
[----:B------:R-:W-:Y:S02]  /*5bd0*/  @!P1 LEA.HI.X R29, R24, UR5, R43, 0x2, P5 ;  /* 0x00000005181d9c11 */ /* 0x000fe4000a8f142b */
[----:B------:R-:W-:Y:S01]  /*5be0*/  @!P0 LEA R34, P5, R59, UR4, 0x2 ;  /* 0x000000043b228c11 */ /* 0x000fe2000f8a10ff */
[----:B------:R-:W-:-:S03]  /*5bf0*/  IMAD.MOV.U32 R43, RZ, RZ, RZ ;  /* 0x000000ffff2b7224 */ /* 0x000fc600078e00ff */
[----:B------:R-:W-:Y:S02]  /*5c00*/  @!P0 LEA.HI.X R35, R59, UR5, R64, 0x2, P5 ;  /* 0x000000053b238c11 */ /* 0x000fe4000a8f1440 */
[C---:B------:R-:W-:Y:S01]  /*5c10*/  @!P3 LEA R24, P5, R50.reuse, UR4, 0x2 ;  /* 0x000000043218bc11 */ /* 0x040fe2000f8a10ff */
[----:B------:R-:W-:Y:S01]  /*5c20*/  IMAD.MOV.U32 R45, RZ, RZ, RZ ;  /* 0x000000ffff2d7224 */ /* 0x000fe200078e00ff */
[----:B------:R-:W5:Y:S02]  /*5c30*/  @!P2 LDG.E.CONSTANT R43, desc[UR6][R26.64+-0x20] ;  /* 0xffffe0061a2ba981 */ /* 0x000f64000c1e9900 */
[----:B------:R-:W-:Y:S02]  /*5c40*/  @!P3 LEA.HI.X R25, R50, UR5, R53, 0x2, P5 ;  /* 0x000000053219bc11 */ /* 0x000fe4000a8f1435 */
[----:B------:R-:W-:Y:S01]  /*5c50*/  IADD3 R22, P5, PT, R21, R101, RZ ;  /* 0x0000006515167210 */ /* 0x000fe20007fbe0ff */
[----:B------:R0:W5:Y:S01]  /*5c60*/  @!P0 LDG.E.CONSTANT R45, desc[UR6][R34.64+-0x20] ;  /* 0xffffe006222d8981 */ /* 0x000162000c1e9900 */
[----:B------:R-:W-:-:S02]  /*5c70*/  ISETP.NE.AND P2, PT, R47, RZ, PT ;  /* 0x000000ff2f00720c */ /* 0x000fc40003f45270 */
[----:B------:R-:W-:Y:S01]  /*5c80*/  ISETP.NE.AND P0, PT, R48, RZ, PT ;  /* 0x000000ff3000720c */ /* 0x000fe20003f05270 */
[----:B------:R-:W-:Y:S01]  /*5c90*/  IMAD.X R47, RZ, RZ, R100, P5 ;  /* 0x000000ffff2f7224 */ /* 0x000fe200028e0664 */
[----:B------:R-:W-:-:S04]  /*5ca0*/  LEA R48, P5, R22, UR4, 0x2 ;  /* 0x0000000416307c11 */ /* 0x000fc8000f8a10ff */
[----:B------:R-:W-:Y:S02]  /*5cb0*/  LEA.HI.X R49, R22, UR5, R47, 0x2, P5 ;  /* 0x0000000516317c11 */ /* 0x000fe4000a8f142f */
[----:B------:R-:W-:-:S04]  /*5cc0*/  @!P4 LEA R50, P5, R51, UR4, 0x2 ;  /* 0x000000043332cc11 */ /* 0x000fc8000f8a10ff */
[----:B------:R-:W-:Y:S01]  /*5cd0*/  @!P4 LEA.HI.X R51, R51, UR5, R54, 0x2, P5 ;  /* 0x000000053333cc11 */ /* 0x000fe2000a8f1436 */
[----:B------:R-:W1:Y:S01]  /*5ce0*/  S2UR UR5, SR_CgaCtaId ;  /* 0x00000000000579c3 */ /* 0x000e620000008800 */
[----:B0-----:R-:W-:Y:S01]  /*5cf0*/  CS2R R34, SRZ ;  /* 0x0000000000227805 */ /* 0x001fe2000001ff00 */
[----:B------:R-:W-:-:S05]  /*5d00*/  UMOV UR4, 0x400 ;  /* 0x0000040000047882 */ /* 0x000fca0000000000 */
[----:B------:R0:W5:Y:S01]  /*5d10*/  @!P1 LDG.E.CONSTANT R35, desc[UR6][R28.64+-0x20] ;  /* 0xffffe0061c239981 */ /* 0x000162000c1e9900 */
[----:B------:R-:W-:Y:S01]  /*5d20*/  ISETP.NE.AND P1, PT, R46, RZ, PT ;  /* 0x000000ff2e00720c */ /* 0x000fe20003f25270 */
[----:B------:R-:W-:Y:S01]  /*5d30*/  IMAD R23, R104, 0xd8, R23 ;  /* 0x000000d868177824 */ /* 0x000fe200078e0217 */
[----:B------:R-:W3:Y:S01]  /*5d40*/  @!P0 LDC.64 R26, c[0x0][0x380] ;  /* 0x0000e000ff1a8b82 */ /* 0x000ee20000000a00 */
[----:B-1----:R-:W-:-:S06]  /*5d50*/  ULEA UR4, UR5, UR4, 0x18 ;  /* 0x0000000405047291 */ /* 0x002fcc000f8ec0ff */
[----:B0-----:R-:W-:-:S04]  /*5d60*/  LEA R29, R23, UR4, 0x2 ;  /* 0x00000004171d7c11 */ /* 0x001fc8000f8e10ff */
[----:B------:R-:W0:Y:S01]  /*5d70*/  @!P1 LDC.64 R22, c[0x0][0x380] ;  /* 0x0000e000ff169b82 */ /* 0x000e220000000a00 */
[----:B------:R-:W-:Y:S01]  /*5d80*/  IMAD.MOV.U32 R47, RZ, RZ, RZ ;  /* 0x000000ffff2f7224 */ /* 0x000fe200078e00ff */
[----:B------:R-:W-:Y:S01]  /*5d90*/  LOP3.LUT P6, RZ, R109, 0x4000000, RZ, 0xc0, !PT ;  /* 0x040000006dff7812 */ /* 0x000fe200078cc0ff */
[----:B------:R-:W-:-:S04]  /*5da0*/  @!P0 IMAD.IADD R53, R77, 0x1, R21 ;  /* 0x000000014d358824 */ /* 0x000fc800078e0215 */
[----:B------:R1:W5:Y:S01]  /*5db0*/  @!P3 LDG.E.CONSTANT R47, desc[UR6][R24.64+-0x20] ;  /* 0xffffe006182fb981 */ /* 0x000362000c1e9900 */
[----:B---3--:R-:W-:-:S04]  /*5dc0*/  @!P0 IMAD.WIDE.U32 R26, R53, 0x4, R26 ;  /* 0x00000004351a8825 */ /* 0x008fc800078e001a */
[----:B------:R-:W-:-:S03]  /*5dd0*/  IMAD.MOV.U32 R46, RZ, RZ, RZ ;  /* 0x000000ffff2e7224 */ /* 0x000fc600078e00ff */
[----:B------:R-:W3:Y:S01]  /*5de0*/  @!P6 LDG.E.CONSTANT R34, desc[UR6][R48.64+-0x20] ;  /* 0xffffe0063022e981 */ /* 0x000ee2000c1e9900 */
[----:B-1----:R-:W-:Y:S02]  /*5df0*/  @!P1 IMAD.IADD R25, R2, 0x1, R21 ;  /* 0x0000000102199824 */ /* 0x002fe400078e0215 */
[----:B------:R-:W-:Y:S01]  /*5e00*/  IMAD.MOV.U32 R53, RZ, RZ, RZ ;  /* 0x000000ffff357224 */ /* 0x000fe200078e00ff */
[----:B------:R-:W3:Y:S01]  /*5e10*/  @!P6 LDG.E.CONSTANT R46, desc[UR6][R48.64+0xa4] ;  /* 0x0000a406302ee981 */ /* 0x000ee2000c1e9900 */
[----:B0-----:R-:W-:Y:S01]  /*5e20*/  @!P1 IMAD.WIDE.U32 R22, R25, 0x4, R22 ;  /* 0x0000000419169825 */ /* 0x001fe200078e0016 */
[----:B------:R-:W-:-:S03]  /*5e30*/  CS2R R24, SRZ ;  /* 0x0000000000187805 */ /* 0x000fc6000001ff00 */
[----:B------:R-:W3:Y:S04]  /*5e40*/  @!P0 LDG.E.CONSTANT R53, desc[UR6][R26.64] ;  /* 0x000000061a358981 */ /* 0x000ee8000c1e9900 */
[----:B------:R-:W3:Y:S04]  /*5e50*/  @!P1 LDG.E.CONSTANT R25, desc[UR6][R22.64] ;  /* 0x0000000616199981 */ /* 0x000ee8000c1e9900 */
[----:B------:R-:W3:Y:S04]  /*5e60*/  @!P4 LDG.E.CONSTANT R24, desc[UR6][R50.64+-0x20] ;  /* 0xffffe0063218c981 */ /* 0x000ee8000c1e9900 */
[----:B------:R0:W-:Y:S04]  /*5e70*/  STS [R29+0x24], R61 ;  /* 0x0000243d1d007388 */ /* 0x0001e80000000800 */
[----:B----4-:R0:W-:Y:S04]  /*5e80*/  STS [R29+0x10], R56 ;  /* 0x000010381d007388 */ /* 0x0101e80000000800 */
[----:B--2---:R0:W-:Y:S04]  /*5e90*/  STS [R29+0x14], R33 ;  /* 0x000014211d007388 */ /* 0x0041e80000000800 */
[----:B------:R0:W-:Y:S04]  /*5ea0*/  STS [R29+0x28], R42 ;  /* 0x0000282a1d007388 */ /* 0x0001e80000000800 */
[----:B------:R0:W-:Y:S04]  /*5eb0*/  STS [R29+0x8], R41 ;  /* 0x000008291d007388 */ /* 0x0001e80000000800 */
[----:B------:R0:W-:Y:S04]  /*5ec0*/  STS [R29+0xc], R40 ;  /* 0x00000c281d007388 */ /* 0x0001e80000000800 */
[----:B------:R0:W-:Y:S04]  /*5ed0*/  STS [R29+0x2c], R39 ;  /* 0x00002c271d007388 */ /* 0x0001e80000000800 */
[----:B-----5:R0:W-:Y:S04]  /*5ee0*/  STS [R29+0x4], R38 ;  /* 0x000004261d007388 */ /* 0x0201e80000000800 */
[----:B------:R0:W-:Y:S04]  /*5ef0*/  STS [R29+0x18], R44 ;  /* 0x0000182c1d007388 */ /* 0x0001e80000000800 */
        /* <DEDUP_REMOVED lines=8> */
[----:B------:R0:W-:Y:S01]  /*5f80*/  STS [R29+0x50], R30 ;  /* 0x0000501e1d007388 */ /* 0x0001e20000000800 */
[----:B------:R-:W-:Y:S01]  /*5f90*/  LOP3.LUT P5, RZ, R109, 0x20000000, RZ, 0xc0, !PT ;  /* 0x200000006dff7812 */ /* 0x000fe200078ac0ff */
[----:B------:R-:W-:Y:S01]  /*5fa0*/  UPLOP3.LUT UP1, UPT, UPT, UPT, UP0, 0x80, 0x8 ;  /* 0x000000000008789c */ /* 0x000fe20003f2f000 */
[----:B------:R-:W-:Y:S01]  /*5fb0*/  BSSY.RECONVERGENT B0, `(.L_x_0) ;  /* 0x0000017000007945 */ /* 0x000fe20003800200 */
[----:B------:R0:W-:Y:S04]  /*5fc0*/  STS [R29+0x54], R31 ;  /* 0x0000541f1d007388 */ /* 0x0001e80000000800 */
[----:B------:R0:W-:Y:S04]  /*5fd0*/  STS [R29+0x58], R36 ;  /* 0x000058241d007388 */ /* 0x0001e80000000800 */
[----:B------:R0:W-:Y:S04]  /*5fe0*/  STS [R29+0x5c], R52 ;  /* 0x00005c341d007388 */ /* 0x0001e80000000800 */
[----:B------:R0:W-:Y:S04]  /*5ff0*/  STS [R29+0x1c], R43 ;  /* 0x00001c2b1d007388 */ /* 0x0001e80000000800 */
[----:B------:R0:W-:Y:S04]  /*6000*/  STS [R29+0x60], R45 ;  /* 0x0000602d1d007388 */ /* 0x0001e80000000800 */
[----:B------:R0:W-:Y:S04]  /*6010*/  STS [R29+0x20], R35 ;  /* 0x000020231d007388 */ /* 0x0001e80000000800 */
[----:B------:R0:W-:Y:S04]  /*6020*/  STS [R29+0x64], R47 ;  /* 0x0000642f1d007388 */ /* 0x0001e80000000800 */
[----:B---3--:R0:W-:Y:S04]  /*6030*/  STS [R29], R34 ;  /* 0x000000221d007388 */ /* 0x0081e80000000800 */
[----:B------:R0:W-:Y:S04]  /*6040*/  STS [R29+0x6c], R46 ;  /* 0x00006c2e1d007388 */ /* 0x0001e80000000800 */
[----:B------:R0:W-:Y:S04]  /*6050*/  STS [R29+0x70], R53 ;  /* 0x000070351d007388 */ /* 0x0001e80000000800 */
[----:B------:R0:W-:Y:S04]  /*6060*/  STS [R29+0x74], R25 ;  /* 0x000074191d007388 */ /* 0x0001e80000000800 */
[----:B------:R0:W-:Y:S01]  /*6070*/  STS [R29+0x68], R24 ;  /* 0x000068181d007388 */ /* 0x0001e20000000800 */
[----:B------:R-:W-:Y:S05]  /*6080*/  @P5 BRA `(.L_x_1) ;  /* 0x0000000000245947 */ /* 0x000fea0003800000 */
[----:B------:R-:W-:Y:S01]  /*6090*/  BSSY.RECONVERGENT B1, `(.L_x_2) ;  /* 0x0000007000017945 */ /* 0x000fe20003800200 */
[----:B------:R-:W-:-:S03]  /*60a0*/  IMAD.MOV.U32 R22, RZ, RZ, RZ ;  /* 0x000000ffff167224 */ /* 0x000fc600078e00ff */
[----:B------:R-:W-:Y:S05]  /*60b0*/  @P2 BRA `(.L_x_3) ;  /* 0x0000000000102947 */ /* 0x000fea0003800000 */
[----:B------:R-:W1:Y:S01]  /*60c0*/  LDC.64 R22, c[0x0][0x380] ;  /* 0x0000e000ff167b82 */ /* 0x000e620000000a00 */
[----:B------:R-:W-:-:S04]  /*60d0*/  IMAD.IADD R21, R0, 0x1, R21 ;  /* 0x0000000100157824 */ /* 0x000fc800078e0215 */
[----:B-1----:R-:W-:-:S06]  /*60e0*/  IMAD.WIDE.U32 R22, R21, 0x4, R22 ;  /* 0x0000000415167825 */ /* 0x002fcc00078e0016 */
[----:B------:R1:W5:Y:S02]  /*60f0*/  LDG.E.CONSTANT R22, desc[UR6][R22.64] ;  /* 0x0000000616167981 */ /* 0x000364000c1e9900 */
.L_x_3:
[----:B------:R-:W-:Y:S05]  /*6100*/  BSYNC.RECONVERGENT B1 ;  /* 0x0000000000017941 */ /* 0x000fea0003800200 */
.L_x_2:
[----:B-----5:R2:W-:Y:S02]  /*6110*/  STS [R29+0x78], R22 ;  /* 0x000078161d007388 */ /* 0x0205e40000000800 */
.L_x_1:
[----:B------:R-:W-:Y:S05]  /*6120*/  BSYNC.RECONVERGENT B0 ;  /* 0x0000000000007941 */ /* 0x000fea0003800200 */
.L_x_0:
[----:B------:R-:W3:Y:S01]  /*6130*/  LDC.64 R48, c[0x0][0x388] ;  /* 0x0000e200ff307b82 */ /* 0x000ee20000000a00 */
[----:B------:R-:W-:Y:S02]  /*6140*/  IMAD R21, R79, 0x4, R104 ;  /* 0x000000044f157824 */ /* 0x000fe400078e0268 */
[----:B--2---:R-:W-:-:S04]  /*6150*/  IMAD R22, R103, 0x2a, RZ ;  /* 0x0000002a67167824 */ /* 0x004fc800078e02ff */
[----:B------:R-:W-:-:S04]  /*6160*/  IMAD R21, R21, 0x240, R22 ;  /* 0x0000024015157824 */ /* 0x000fc800078e0216 */
[----:B------:R-:W-:-:S04]  /*6170*/  IMAD R21, R20, 0x120, R21 ;  /* 0x0000012014157824 */ /* 0x000fc800078e0215 */
[----:B---3--:R-:W-:-:S05]  /*6180*/  IMAD.WIDE.U32 R48, R21, 0x4, R48 ;  /* 0x0000000415307825 */ /* 0x008fca00078e0030 */
[----:B------:R-:W2:Y:S04]  /*6190*/  LDG.E.CONSTANT R26, desc[UR6][R48.64] ;  /* 0x00000006301a7981 */ /* 0x000ea8000c1e9900 */
[----:B------:R-:W2:Y:S04]  /*61a0*/  LDG.E.CONSTANT R27, desc[UR6][R48.64+0x4] ;  /* 0x00000406301b7981 */ /* 0x000ea8000c1e9900 */
[----:B------:R-:W3:Y:S04]  /*61b0*/  LDG.E.CONSTANT R28, desc[UR6][R48.64+0x8] ;  /* 0x00000806301c7981 */ /* 0x000ee8000c1e9900 */
[----:B0-----:R-:W3:Y:S04]  /*61c0*/  LDG.E.CONSTANT R29, desc[UR6][R48.64+0xc] ;  /* 0x00000c06301d7981 */ /* 0x001ee8000c1e9900 */
[----:B------:R-:W4:Y:S04]  /*61d0*/  LDG.E.CONSTANT R30, desc[UR6][R48.64+0x10] ;  /* 0x00001006301e7981 */ /* 0x000f28000c1e9900 */
[----:B------:R-:W4:Y:S04]  /*61e0*/  LDG.E.CONSTANT R31, desc[UR6][R48.64+0x14] ;  /* 0x00001406301f7981 */ /* 0x000f28000c1e9900 */
[----:B------:R-:W4:Y:S04]  /*61f0*/  LDG.E.CONSTANT R32, desc[UR6][R48.64+0x18] ;  /* 0x0000180630207981 */ /* 0x000f28000c1e9900 */
[----:B------:R-:W4:Y:S01]  /*6200*/  LDG.E.CONSTANT R33, desc[UR6][R48.64+0x1c] ;  /* 0x00001c0630217981 */ /* 0x000f22000c1e9900 */
[----:B------:R-:W-:Y:S01]  /*6210*/  MOV R52, 0x400 ;  /* 0x0000040000347802 */ /* 0x000fe20000000f00 */
[----:B------:R-:W-:Y:S01]  /*6220*/  IMAD R50, R104, 0x120, R22 ;  /* 0x0000012068327824 */ /* 0x000fe200078e0216 */
[----:B------:R-:W0:Y:S03]  /*6230*/  S2R R55, SR_CgaCtaId ;  /* 0x0000000000377919 */ /* 0x000e260000008800 */
[----:B------:R-:W-:Y:S01]  /*6240*/  VIADD R20, R52, 0xd80 ;  /* 0x00000d8034147836 */ /* 0x000fe20000000000 */
[----:B------:R-:W4:Y:S04]  /*6250*/  LDG.E.CONSTANT R44, desc[UR6][R48.64+0x20] ;  /* 0x00002006302c7981 */ /* 0x000f28000c1e9900 */
[----:B------:R-:W4:Y:S04]  /*6260*/  LDG.E.CONSTANT R45, desc[UR6][R48.64+0x24] ;  /* 0x00002406302d7981 */ /* 0x000f28000c1e9900 */
[----:B------:R-:W4:Y:S04]  /*6270*/  LDG.E.CONSTANT R46, desc[UR6][R48.64+0x28] ;  /* 0x00002806302e7981 */ /* 0x000f28000c1e9900 */
[----:B------:R-:W4:Y:S04]  /*6280*/  LDG.E.CONSTANT R47, desc[UR6][R48.64+0x2c] ;  /* 0x00002c06302f7981 */ /* 0x000f28000c1e9900 */
[----:B------:R0:W5:Y:S04]  /*6290*/  LDG.E.CONSTANT R21, desc[UR6][R48.64+0x34] ;  /* 0x0000340630157981 */ /* 0x000168000c1e9900 */
[----:B------:R2:W5:Y:S04]  /*62a0*/  LDG.E.CONSTANT R22, desc[UR6][R48.64+0x38] ;  /* 0x0000380630167981 */ /* 0x000568000c1e9900 */
[----:B-1----:R1:W5:Y:S01]  /*62b0*/  LDG.E.CONSTANT R23, desc[UR6][R48.64+0x3c] ;  /* 0x00003c0630177981 */ /* 0x002362000c1e9900 */
[----:B0-----:R-:W-:-:S03]  /*62c0*/  LEA R51, R55, R20, 0x18 ;  /* 0x0000001437337211 */ /* 0x001fc600078ec0ff */
[----:B------:R1:W5:Y:S02]  /*62d0*/  LDG.E.CONSTANT R24, desc[UR6][R48.64+0x40] ;  /* 0x0000400630187981 */ /* 0x000364000c1e9900 */
[----:B------:R-:W-:Y:S02]  /*62e0*/  IMAD R50, R50, 0x4, R51 ;  /* 0x0000000432327824 */ /* 0x000fe400078e0233 */
[----:B------:R1:W5:Y:S04]  /*62f0*/  LDG.E.CONSTANT R20, desc[UR6][R48.64+0x30] ;  /* 0x0000300630147981 */ /* 0x000368000c1e9900 */
        /* <DEDUP_REMOVED lines=11> */
[----:B--2---:R0:W-:Y:S04]  /*63b0*/  STS.64 [R50], R26 ;  /* 0x0000001a32007388 */ /* 0x0041e80000000a00 */
[----:B---3--:R2:W-:Y:S04]  /*63c0*/  STS.64 [R50+0x8], R28 ;  /* 0x0000081c32007388 */ /* 0x0085e80000000a00 */
[----:B0-----:R1:W5:Y:S04]  /*63d0*/  LDG.E.CONSTANT R26, desc[UR6][R48.64+0x48] ;  /* 0x00004806301a7981 */ /* 0x001368000c1e9900 */
[----:B----4-:R0:W-:Y:S04]  /*63e0*/  STS.64 [R50+0x10], R30 ;  /* 0x0000101e32007388 */ /* 0x0101e80000000a00 */
[----:B------:R1:W5:Y:S04]  /*63f0*/  LDG.E.CONSTANT R27, desc[UR6][R48.64+0x4c] ;  /* 0x00004c06301b7981 */ /* 0x000368000c1e9900 */
[----:B------:R3:W-:Y:S04]  /*6400*/  STS.64 [R50+0x18], R32 ;  /* 0x0000182032007388 */ /* 0x0007e80000000a00 */
[----:B--2---:R1:W5:Y:S04]  /*6410*/  LDG.E.CONSTANT R28, desc[UR6][R48.64+0x50] ;  /* 0x00005006301c7981 */ /* 0x004368000c1e9900 */
[----:B------:R1:W5:Y:S04]  /*6420*/  LDG.E.CONSTANT R29, desc[UR6][R48.64+0x54] ;  /* 0x00005406301d7981 */ /* 0x000368000c1e9900 */
[----:B0-----:R1:W5:Y:S04]  /*6430*/  LDG.E.CONSTANT R30, desc[UR6][R48.64+0x58] ;  /* 0x00005806301e7981 */ /* 0x001368000c1e9900 */
[----:B------:R1:W5:Y:S04]  /*6440*/  LDG.E.CONSTANT R31, desc[UR6][R48.64+0x5c] ;  /* 0x00005c06301f7981 */ /* 0x000368000c1e9900 */
[----:B---3--:R1:W5:Y:S04]  /*6450*/  LDG.E.CONSTANT R32, desc[UR6][R48.64+0x60] ;  /* 0x0000600630207981 */ /* 0x008368000c1e9900 */
[----:B------:R1:W5:Y:S01]  /*6460*/  LDG.E.CONSTANT R33, desc[UR6][R48.64+0x64] ;  /* 0x0000640630217981 */ /* 0x000362000c1e9900 */
[----:B------:R-:W-:-:S04]  /*6470*/  IMAD R53, R103, 0xe, RZ ;  /* 0x0000000e67357824 */ /* 0x000fc800078e02ff */
[----:B------:R-:W-:-:S05]  /*6480*/  VIADD R53, R53, 0xc ;  /* 0x0000000c35357836 */ /* 0x000fca0000000000 */
[----:B------:R-:W-:Y:S01]  /*6490*/  LOP3.LUT R53, R53, 0xffff, RZ, 0xc0, !PT ;  /* 0x0000ffff35357812 */ /* 0x000fe200078ec0ff */
[----:B------:R1:W-:Y:S04]  /*64a0*/  STS.64 [R50+0x20], R44 ;  /* 0x0000202c32007388 */ /* 0x0003e80000000a00 */
[----:B------:R-:W-:Y:S01]  /*64b0*/  IMAD R53, R53, 0x2aab, RZ ;  /* 0x00002aab35357824 */ /* 0x000fe200078e02ff */
[----:B------:R1:W-:Y:S04]  /*64c0*/  STS.64 [R50+0x28], R46 ;  /* 0x0000282e32007388 */ /* 0x0003e80000000a00 */
[----:B------:R-:W-:-:S04]  /*64d0*/  LEA.HI R53, R53, R104, RZ, 0xc ;  /* 0x0000006835357211 */ /* 0x000fc800078f60ff */
[----:B------:R-:W-:Y:S01]  /*64e0*/  ISETP.GT.U32.AND P5, PT, R53, 0x3, PT ;  /* 0x000000033500780c */ /* 0x000fe20003fa4070 */
[----:B------:R-:W-:-:S12]  /*64f0*/  BSSY.RECONVERGENT B0, `(.L_x_4) ;  /* 0x000000d000007945 */ /* 0x000fd80003800200 */
[----:B-1----:R-:W-:Y:S05]  /*6500*/  @P5 BRA `(.L_x_5) ;  /* 0x00000000002c5947 */ /* 0x002fea0003800000 */
[C---:B------:R-:W-:Y:S02]  /*6510*/  LOP3.LUT P5, RZ, R109.reuse, 0x2000000, RZ, 0xc0, !PT ;  /* 0x020000006dff7812 */ /* 0x040fe400078ac0ff */
[C---:B------:R-:W-:Y:S02]  /*6520*/  LOP3.LUT P6, RZ, R109.reuse, 0x1000000, RZ, 0xc0, !PT ;  /* 0x010000006dff7812 */ /* 0x040fe400078cc0ff */
[----:B------:R-:W-:Y:S02]  /*6530*/  P2R R44, PR, RZ, 0x1 ;  /* 0x00000001ff2c7803 */ /* 0x000fe40000000000 */
[----:B------:R-:W-:-:S07]  /*6540*/  LOP3.LUT P0, RZ, R109, 0x8000000, RZ, 0xc0, !PT ;  /* 0x080000006dff7812 */ /* 0x000fce000780c0ff */
[----:B------:R-:W2:Y:S04]  /*6550*/  @!P5 LDG.E.CONSTANT R47, desc[UR6][R48.64+0x94] ;  /* 0x00009406302fd981 */ /* 0x000ea8000c1e9900 */
[----:B------:R-:W3:Y:S04]  /*6560*/  @!P6 LDG.E.CONSTANT R53, desc[UR6][R48.64+0x98] ;  /* 0x000098063035e981 */ /* 0x000ee8000c1e9900 */
[----:B------:R-:W4:Y:S04]  /*6570*/  @!P0 LDG.E.CONSTANT R45, desc[UR6][R48.64+0x90] ;  /* 0x00009006302d8981 */ /* 0x000f28000c1e9900 */
[----:B--2---:R0:W-:Y:S04]  /*6580*/  @!P5 STS [R50+0x94], R47 ;  /* 0x0000942f3200d388 */ /* 0x0041e80000000800 */
[----:B---3--:R0:W-:Y:S04]  /*6590*/  @!P6 STS [R50+0x98], R53 ;  /* 0x000098353200e388 */ /* 0x0081e80000000800 */
[----:B----4-:R0:W-:Y:S01]  /*65a0*/  @!P0 STS [R50+0x90], R45 ;  /* 0x0000902d32008388 */ /* 0x0101e20000000800 */
[----:B------:R-:W-:-:S13]  /*65b0*/  ISETP.NE.AND P0, PT, R44, RZ, PT ;  /* 0x000000ff2c00720c */ /* 0x000fda0003f05270 */
.L_x_5:
[----:B------:R-:W-:Y:S05]  /*65c0*/  BSYNC.RECONVERGENT B0 ;  /* 0x0000000000007941 */ /* 0x000fea0003800200 */
.L_x_4:
[----:B------:R-:W-:Y:S01]  /*65d0*/  ISETP.GT.U32.AND P5, PT, R78, 0x3, PT ;  /* 0x000000034e00780c */ /* 0x000fe20003fa4070 */
[----:B------:R-:W-:-:S12]  /*65e0*/  BSSY.RECONVERGENT B0, `(.L_x_6) ;  /* 0x000000d000007945 */ /* 0x000fd80003800200 */
[----:B------:R-:W-:Y:S05]  /*65f0*/  @P5 BRA `(.L_x_7) ;  /* 0x00000000002c5947 */ /* 0x000fea0003800000 */
[C---:B------:R-:W-:Y:S02]  /*6600*/  LOP3.LUT P6, RZ, R109.reuse, 0x400000, RZ, 0xc0, !PT ;  /* 0x004000006dff7812 */ /* 0x040fe400078cc0ff */
[C---:B------:R-:W-:Y:S02]  /*6610*/  LOP3.LUT P5, RZ, R109.reuse, 0x200000, RZ, 0xc0, !PT ;  /* 0x002000006dff7812 */ /* 0x040fe400078ac0ff */
[----:B------:R-:W-:Y:S02]  /*6620*/  P2R R44, PR, RZ, 0x1 ;  /* 0x00000001ff2c7803 */ /* 0x000fe40000000000 */
[----:B------:R-:W-:-:S07]  /*6630*/  LOP3.LUT P0, RZ, R109, 0x800000, RZ, 0xc0, !PT ;  /* 0x008000006dff7812 */ /* 0x000fce000780c0ff */
[----:B0-----:R-:W2:Y:S04]  /*6640*/  @!P6 LDG.E.CONSTANT R47, desc[UR6][R48.64+0xa0] ;  /* 0x0000a006302fe981 */ /* 0x001ea8000c1e9900 */
[----:B------:R-:W3:Y:S04]  /*6650*/  @!P5 LDG.E.CONSTANT R53, desc[UR6][R48.64+0xa4] ;  /* 0x0000a4063035d981 */ /* 0x000ee8000c1e9900 */
[----:B------:R-:W4:Y:S04]  /*6660*/  @!P0 LDG.E.CONSTANT R45, desc[UR6][R48.64+0x9c] ;  /* 0x00009c06302d8981 */ /* 0x000f28000c1e9900 */
[----:B--2---:R1:W-:Y:S04]  /*6670*/  @!P6 STS [R50+0xa0], R47 ;  /* 0x0000a02f3200e388 */ /* 0x0043e80000000800 */
[----:B---3--:R1:W-:Y:S04]  /*6680*/  @!P5 STS [R50+0xa4], R53 ;  /* 0x0000a4353200d388 */ /* 0x0083e80000000800 */
[----:B----4-:R1:W-:Y:S01]  /*6690*/  @!P0 STS [R50+0x9c], R45 ;  /* 0x00009c2d32008388 */ /* 0x0103e20000000800 */
[----:B------:R-:W-:-:S13]  /*66a0*/  ISETP.NE.AND P0, PT, R44, RZ, PT ;  /* 0x000000ff2c00720c */ /* 0x000fda0003f05270 */
.L_x_7:
[----:B------:R-:W-:Y:S05]  /*66b0*/  BSYNC.RECONVERGENT B0 ;  /* 0x0000000000007941 */ /* 0x000fea0003800200 */
.L_x_6:
[----:B-----5:R2:W-:Y:S01]  /*66c0*/  STS.64 [R50+0x30], R20 ;  /* 0x0000301432007388 */ /* 0x0205e20000000a00 */
[----:B------:R-:W-:Y:S01]  /*66d0*/  LEA R110, R55, R52, 0x18 ;  /* 0x00000034376e7211 */ /* 0x000fe200078ec0ff */
[----:B------:R-:W-:Y:S01]  /*66e0*/  IMAD R51, R104, 0x480, R51 ;  /* 0x0000048068337824 */ /* 0x000fe200078e0233 */
[----:B------:R-:W-:Y:S01]  /*66f0*/  UMOV UR4, 0x1b0 ;  /* 0x000001b000047882 */ /* 0x000fe20000000000 */
[----:B------:R2:W-:Y:S02]  /*6700*/  STS.64 [R50+0x38], R22 ;  /* 0x0000381632007388 */ /* 0x0005e40000000a00 */
[----:B------:R-:W-:Y:S02]  /*6710*/  IMAD R110, R103, 0x4, R110 ;  /* 0x00000004676e7824 */ /* 0x000fe400078e026e */
[----:B------:R2:W-:Y:S01]  /*6720*/  STS.64 [R50+0x40], R24 ;  /* 0x0000401832007388 */ /* 0x0005e20000000a00 */
[----:B------:R-:W-:-:S03]  /*6730*/  VIADD R111, R51, 0x90 ;  /* 0x00000090336f7836 */ /* 0x000fc60000000000 */
[----:B------:R2:W-:Y:S04]  /*6740*/  STS.64 [R50+0x48], R26 ;  /* 0x0000481a32007388 */ /* 0x0005e80000000a00 */
[----:B------:R2:W-:Y:S04]  /*6750*/  STS.64 [R50+0x50], R28 ;  /* 0x0000501c32007388 */ /* 0x0005e80000000a00 */
[----:B------:R2:W-:Y:S04]  /*6760*/  STS.64 [R50+0x58], R30 ;  /* 0x0000581e32007388 */ /* 0x0005e80000000a00 */
[----:B------:R2:W-:Y:S04]  /*6770*/  STS.64 [R50+0x60], R32 ;  /* 0x0000602032007388 */ /* 0x0005e80000000a00 */
[----:B------:R2:W-:Y:S04]  /*6780*/  STS.64 [R50+0x68], R34 ;  /* 0x0000682232007388 */ /* 0x0005e80000000a00 */
[----:B------:R2:W-:Y:S04]  /*6790*/  STS.64 [R50+0x70], R36 ;  /* 0x0000702432007388 */ /* 0x0005e80000000a00 */
[----:B------:R2:W-:Y:S04]  /*67a0*/  STS.64 [R50+0x78], R38 ;  /* 0x0000782632007388 */ /* 0x0005e80000000a00 */
[----:B------:R2:W-:Y:S04]  /*67b0*/  STS.64 [R50+0x80], R40 ;  /* 0x0000802832007388 */ /* 0x0005e80000000a00 */
[----:B------:R2:W-:Y:S01]  /*67c0*/  STS.64 [R50+0x88], R42 ;  /* 0x0000882a32007388 */ /* 0x0005e20000000a00 */
[----:B------:R-:W-:Y:S06]  /*67d0*/  BAR.SYNC.DEFER_BLOCKING 0x0 ;  /* 0x0000000000007b1d */ /* 0x000fec0000010000 */
.L_x_8:
[----:B--2---:R-:W-:Y:S04]  /*67e0*/  LDS R28, [R110+UR4+-0x1b0] ;  /* 0xfffe50046e1c7984 */ /* 0x004fe80008000800 */
[----:B------:R-:W2:Y:S04]  /*67f0*/  LDS.128 R56, [R111+-0x90] ;  /* 0xffff70006f387984 */ /* 0x000ea80000000c00 */
[----:B------:R-:W3:Y:S04]  /*6800*/  LDS R32, [R110+UR4+-0x1ac] ;  /* 0xfffe54046e207984 */ /* 0x000ee80008000800 */
[----:B------:R-:W4:Y:S04]  /*6810*/  LDS R33, [R110+UR4+-0x1a8] ;  /* 0xfffe58046e217984 */ /* 0x000f280008000800 */
[----:B------:R-:W-:Y:S04]  /*6820*/  LDS R34, [R110+UR4+-0x144] ;  /* 0xfffebc046e227984 */ /* 0x000fe80008000800 */
[----:B------:R-:W5:Y:S04]  /*6830*/  LDS.128 R20, [R111+-0x70] ;  /* 0xffff90006f147984 */ /* 0x000f680000000c00 */
[----:B------:R-:W0:Y:S04]  /*6840*/  LDS R35, [R110+UR4+-0x140] ;  /* 0xfffec0046e237984 */ /* 0x000e280008000800 */
[----:B------:R-:W1:Y:S04]  /*6850*/  LDS R36, [R110+UR4+-0x13c] ;  /* 0xfffec4046e247984 */ /* 0x000e680008000800 */
[----:B------:R-:W-:Y:S04]  /*6860*/  LDS R37, [R110+UR4+-0xd8] ;  /* 0xffff28046e257984 */ /* 0x000fe80008000800 */
[----:B------:R-:W1:Y:S04]  /*6870*/  LDS.128 R24, [R111+-0x50] ;  /* 0xffffb0006f187984 */ /* 0x000e680000000c00 */
[----:B------:R-:W1:Y:S04]  /*6880*/  LDS R38, [R110+UR4+-0xd4] ;  /* 0xffff2c046e267984 */ /* 0x000e680008000800 */
[----:B------:R-:W-:Y:S01]  /*6890*/  LDS R39, [R110+UR4+-0xd0] ;  /* 0xffff30046e277984 */ /* 0x000fe20008000800 */
[----:B--2---:R-:W-:-:S03]  /*68a0*/  FFMA R75, R28, R56, R75 ;  /* 0x000000381c4b7223 */ /* 0x004fc6000000004b */
[----:B------:R-:W2:Y:S01]  /*68b0*/  LDS.128 R60, [R111+-0x40] ;  /* 0xffffc0006f3c7984 */ /* 0x000ea20000000c00 */
[----:B---3--:R-:W-:-:S03]  /*68c0*/  FFMA R32, R32, R57, R75 ;  /* 0x0000003920207223 */ /* 0x008fc6000000004b */
[----:B------:R-:W-:Y:S01]  /*68d0*/  LDS R40, [R110+UR4+-0x6c] ;  /* 0xffff94046e287984 */ /* 0x000fe20008000800 */
[----:B----4-:R-:W-:-:S03]  /*68e0*/  FFMA R33, R33, R58, R32 ;  /* 0x0000003a21217223 */ /* 0x010fc60000000020 */
[----:B------:R-:W3:Y:S04]  /*68f0*/  LDS.128 R28, [R111+-0x30] ;  /* 0xffffd0006f1c7984 */ /* 0x000ee80000000c00 */
[----:B------:R-:W-:Y:S01]  /*6900*/  LDS R41, [R110+UR4+-0x68] ;  /* 0xffff98046e297984 */ /* 0x000fe20008000800 */
[----:B-----5:R-:W-:-:S03]  /*6910*/  FFMA R34, R34, R21, R33 ;  /* 0x0000001522227223 */ /* 0x020fc60000000021 */
[----:B------:R-:W4:Y:S01]  /*6920*/  LDS.128 R64, [R111+-0x20] ;  /* 0xffffe0006f407984 */ /* 0x000f220000000c00 */
[----:B0-----:R-:W-:-:S03]  /*6930*/  FFMA R35, R35, R22, R34 ;  /* 0x0000001623237223 */ /* 0x001fc60000000022 */
[----:B------:R-:W0:Y:S01]  /*6940*/  LDS R22, [R110+UR4+-0x64] ;  /* 0xffff9c046e167984 */ /* 0x000e220008000800 */
[----:B-1----:R-:W-:-:S03]  /*6950*/  FFMA R36, R36, R23, R35 ;  /* 0x0000001724247223 */ /* 0x002fc60000000023 */
[----:B------:R-:W-:Y:S01]  /*6960*/  LDS R21, [R110+UR4] ;  /* 0x000000046e157984 */ /* 0x000fe20008000800 */
[----:B------:R-:W-:-:S03]  /*6970*/  FFMA R37, R37, R26, R36 ;  /* 0x0000001a25257223 */ /* 0x000fc60000000024 */
[----:B------:R-:W1:Y:S01]  /*6980*/  LDS.128 R68, [R111] ;  /* 0x000000006f447984 */ /* 0x000e620000000c00 */
[----:B------:R-:W-:-:S03]  /*6990*/  FFMA R38, R38, R27, R37 ;  /* 0x0000001b26267223 */ /* 0x000fc60000000025 */
[----:B------:R-:W5:Y:S04]  /*69a0*/  LDS R26, [R110+UR4+0x4] ;  /* 0x000004046e1a7984 */ /* 0x000f680008000800 */
[----:B------:R-:W5:Y:S01]  /*69b0*/  LDS R23, [R110+UR4+0x8] ;  /* 0x000008046e177984 */ /* 0x000f620008000800 */
[----:B--2---:R-:W-:-:S03]  /*69c0*/  FFMA R39, R39, R60, R38 ;  /* 0x0000003c27277223 */ /* 0x004fc60000000026 */
[----:B------:R-:W-:Y:S04]  /*69d0*/  LDS.128 R32, [R111+0x20] ;  /* 0x000020006f207984 */ /* 0x000fe80000000c00 */
[----:B------:R-:W-:Y:S01]  /*69e0*/  LDS R27, [R110+UR4+0x70] ;  /* 0x000070046e1b7984 */ /* 0x000fe20008000800 */
[----:B---3--:R-:W-:-:S03]  /*69f0*/  FFMA R36, R40, R31, R39 ;  /* 0x0000001f28247223 */ /* 0x008fc60000000027 */
[----:B------:R-:W-:Y:S04]  /*6a00*/  LDS R42, [R110+UR4+0x74] ;  /* 0x000074046e2a7984 */ /* 0x000fe80008000800 */
[----:B------:R-:W2:Y:S01]  /*6a10*/  LDS R40, [R110+UR4+0x6c] ;  /* 0x00006c046e287984 */ /* 0x000ea20008000800 */
[----:B----4-:R-:W-:-:S03]  /*6a20*/  FFMA R41, R41, R64, R36 ;  /* 0x0000004029297223 */ /* 0x010fc60000000024 */
[----:B------:R-:W-:Y:S01]  /*6a30*/  LDS R31, [R110+UR4+0xd8] ;  /* 0x0000d8046e1f7984 */ /* 0x000fe20008000800 */
[----:B0-----:R-:W-:-:S03]  /*6a40*/  FFMA R22, R22, R65, R41 ;  /* 0x0000004116167223 */ /* 0x001fc60000000029 */
[----:B------:R-:W0:Y:S04]  /*6a50*/  LDS.128 R36, [R111+0x40] ;  /* 0x000040006f247984 */ /* 0x000e280000000c00 */
[----:B------:R-:W-:Y:S01]  /*6a60*/  LDS.128 R44, [R111+0x60] ;  /* 0x000060006f2c7984 */ /* 0x000fe20000000c00 */
[----:B-1----:R-:W-:-:S03]  /*6a70*/  FFMA R21, R21, R68, R22 ;  /* 0x0000004415157223 */ /* 0x002fc60000000016 */
[----:B------:R-:W-:Y:S01]  /*6a80*/  LDS.128 R48, [R111+0x70] ;  /* 0x000070006f307984 */ /* 0x000fe20000000c00 */
[----:B-----5:R-:W-:-:S03]  /*6a90*/  FFMA R26, R26, R69, R21 ;  /* 0x000000451a1a7223 */ /* 0x020fc60000000015 */
[----:B------:R-:W1:Y:S01]  /*6aa0*/  LDS R22, [R110+UR4+0xdc] ;  /* 0x0000dc046e167984 */ /* 0x000e620008000800 */
[----:B------:R-:W-:-:S03]  /*6ab0*/  FFMA R23, R23, R70, R26 ;  /* 0x0000004617177223 */ /* 0x000fc6000000001a */
[----:B------:R-:W-:Y:S04]  /*6ac0*/  LDS R21, [R110+UR4+0xe0] ;  /* 0x0000e0046e157984 */ /* 0x000fe80008000800 */
[----:B------:R-:W-:Y:S04]  /*6ad0*/  LDS.128 R52, [R111+-0x80] ;  /* 0xffff80006f347984 */ /* 0x000fe80000000c00 */
[----:B------:R-:W-:Y:S01]  /*6ae0*/  LDS.128 R72, [R111+0x80] ;  /* 0x000080006f487984 */ /* 0x000fe20000000c00 */
[----:B--2---:R-:W-:-:S03]  /*6af0*/  FFMA R40, R40, R33, R23 ;  /* 0x0000002128287223 */ /* 0x004fc60000000017 */
[----:B------:R-:W-:Y:S01]  /*6b00*/  LDS R23, [R110+UR4+0x148] ;  /* 0x000148046e177984 */ /* 0x000fe20008000800 */
[----:B------:R-:W-:-:S03]  /*6b10*/  FFMA R27, R27, R34, R40 ;  /* 0x000000221b1b7223 */ /* 0x000fc60000000028 */
[----:B------:R-:W-:Y:S01]  /*6b20*/  LDS R34, [R110+UR4+-0x44] ;  /* 0xffffbc046e227984 */ /* 0x000fe20008000800 */
[----:B------:R-:W-:-:S03]  /*6b30*/  FFMA R26, R42, R35, R27 ;  /* 0x000000232a1a7223 */ /* 0x000fc6000000001b */
[----:B------:R-:W2:Y:S01]  /*6b40*/  LDS.128 R40, [R111+0x50] ;  /* 0x000050006f287984 */ /* 0x000ea20000000c00 */
[----:B0-----:R-:W-:-:S03]  /*6b50*/  FFMA R31, R31, R38, R26 ;  /* 0x000000261f1f7223 */ /* 0x001fc6000000001a */
[----:B------:R-:W0:Y:S04]  /*6b60*/  LDS R26, [R110+UR4+0x144] ;  /* 0x000144046e1a7984 */ /* 0x000e280008000800 */
[----:B------:R-:W-:Y:S01]  /*6b70*/  LDS R27, [R110+UR4+-0x188] ;  /* 0xfffe78046e1b7984 */ /* 0x000fe20008000800 */
[----:B-1----:R-:W-:-:S04]  /*6b80*/  FFMA R22, R22, R39, R31 ;  /* 0x0000002716167223 */ /* 0x002fc8000000001f */
[----:B--2---:R-:W-:Y:S02]  /*6b90*/  FFMA R21, R21, R40, R22 ;  /* 0x0000002815157223 */ /* 0x004fe40000000016 */
[----:B------:R-:W1:Y:S02]  /*6ba0*/  LDS R22, [R110+UR4+0x14c] ;  /* 0x00014c046e167984 */ /* 0x000e640008000800 */
[----:B0-----:R-:W-:Y:S02]  /*6bb0*/  FFMA R26, R26, R47, R21 ;  /* 0x0000002f1a1a7223 */ /* 0x001fe40000000015 */
[----:B------:R-:W0:Y:S02]  /*6bc0*/  LDS R21, [R110+UR4+-0x18c] ;  /* 0xfffe74046e157984 */ /* 0x000e240008000800 */
[----:B------:R-:W-:Y:S02]  /*6bd0*/  FFMA R23, R23, R48, R26 ;  /* 0x0000003017177223 */ /* 0x000fe4000000001a */
[----:B------:R-:W-:Y:S02]  /*6be0*/  LDS R26, [R110+UR4+-0x11c] ;  /* 0xfffee4046e1a7984 */ /* 0x000fe40008000800 */
[----:B-1----:R-:W-:-:S02]  /*6bf0*/  FFMA R22, R22, R49, R23 ;  /* 0x0000003116167223 */ /* 0x002fc40000000017 */
[----:B------:R-:W-:Y:S02]  /*6c00*/  LDS R23, [R110+UR4+-0xb0] ;  /* 0xffff50046e177984 */ /* 0x000fe40008000800 */
[----:B0-----:R-:W-:Y:S02]  /*6c10*/  FFMA R22, R21, R59, R22 ;  /* 0x0000003b15167223 */ /* 0x001fe40000000016 */
[----:B------:R-:W-:Y:S02]  /*6c20*/  LDS R21, [R110+UR4+-0x120] ;  /* 0xfffee0046e157984 */ /* 0x000fe40008000800 */
[----:B------:R-:W-:Y:S02]  /*6c30*/  FFMA R27, R27, R52, R22 ;  /* 0x000000341b1b7223 */ /* 0x000fe40000000016 */
[----:B------:R-:W0:Y:S04]  /*6c40*/  LDS R22, [R110+UR4+-0x184] ;  /* 0xfffe7c046e167984 */ /* 0x000e280008000800 */
[----:B------:R-:W1:Y:S01]  /*6c50*/  LDS.128 R56, [R111+-0x60] ;  /* 0xffffa0006f387984 */ /* 0x000e620000000c00 */
[----:B0-----:R-:W-:-:S03]  /*6c60*/  FFMA R22, R22, R53, R27 ;  /* 0x0000003516167223 */ /* 0x001fc6000000001b */
[----:B------:R-:W-:Y:S01]  /*6c70*/  LDS R27, [R110+UR4+-0x48] ;  /* 0xffffb8046e1b7984 */ /* 0x000fe20008000800 */
[----:B-1----:R-:W-:-:S03]  /*6c80*/  FFMA R21, R21, R56, R22 ;  /* 0x0000003815157223 */ /* 0x002fc60000000016 */
[----:B------:R-:W-:Y:S01]  /*6c90*/  LDS R22, [R110+UR4+-0xb4] ;  /* 0xffff4c046e167984 */ /* 0x000fe20008000800 */
[----:B------:R-:W-:-:S03]  /*6ca0*/  FFMA R38, R26, R57, R21 ;  /* 0x000000391a267223 */ /* 0x000fc60000000015 */
[----:B------:R-:W0:Y:S04]  /*6cb0*/  LDS R21, [R110+UR4+-0x118] ;  /* 0xfffee8046e157984 */ /* 0x000e280008000800 */
[----:B------:R-:W1:Y:S01]  /*6cc0*/  LDS R26, [R110+UR4+-0xac] ;  /* 0xffff54046e1a7984 */ /* 0x000e620008000800 */
[----:B0-----:R-:W-:-:S03]  /*6cd0*/  FFMA R21, R21, R58, R38 ;  /* 0x0000003a15157223 */ /* 0x001fc60000000026 */
[----:B------:R-:W-:Y:S01]  /*6ce0*/  LDS R38, [R110+UR4+-0x164] ;  /* 0xfffe9c046e267984 */ /* 0x000fe20008000800 */
[----:B------:R-:W-:-:S03]  /*6cf0*/  FFMA R22, R22, R61, R21 ;  /* 0x0000003d16167223 */ /* 0x000fc60000000015 */
[----:B------:R-:W-:Y:S01]  /*6d00*/  LDS R21, [R110+UR4+-0x40] ;  /* 0xffffc0046e157984 */ /* 0x000fe20008000800 */
[----:B------:R-:W-:-:S03]  /*6d10*/  FFMA R23, R23, R62, R22 ;  /* 0x0000003e17177223 */ /* 0x000fc60000000016 */
[----:B------:R-:W-:Y:S01]  /*6d20*/  LDS R22, [R110+UR4+0x24] ;  /* 0x000024046e167984 */ /* 0x000fe20008000800 */
[----:B-1----:R-:W-:-:S03]  /*6d30*/  FFMA R26, R26, R63, R23 ;  /* 0x0000003f1a1a7223 */ /* 0x002fc60000000017 */
[----:B------:R-:W0:Y:S01]  /*6d40*/  LDS.128 R60, [R111+-0x10] ;  /* 0xfffff0006f3c7984 */ /* 0x000e220000000c00 */
[----:B------:R-:W-:-:S03]  /*6d50*/  FFMA R27, R27, R66, R26 ;  /* 0x000000421b1b7223 */ /* 0x000fc6000000001a */
[----:B------:R-:W-:Y:S01]  /*6d60*/  LDS R23, [R110+UR4+0x28] ;  /* 0x000028046e177984 */ /* 0x000fe20008000800 */
[----:B------:R-:W-:-:S03]  /*6d70*/  FFMA R34, R34, R67, R27 ;  /* 0x0000004322227223 */ /* 0x000fc6000000001b */
[----:B------:R-:W1:Y:S04]  /*6d80*/  LDS.128 R64, [R111+0x10] ;  /* 0x000010006f407984 */ /* 0x000e680000000c00 */
[----:B------:R-:W2:Y:S01]  /*6d90*/  LDS R26, [R110+UR4+0x2c] ;  /* 0x00002c046e1a7984 */ /* 0x000ea20008000800 */
[----:B0-----:R-:W-:-:S04]  /*6da0*/  FFMA R21, R21, R60, R34 ;  /* 0x0000003c15157223 */ /* 0x001fc80000000022 */
[----:B------:R-:W-:Y:S02]  /*6db0*/  FFMA R22, R22, R71, R21 ;  /* 0x0000004716167223 */ /* 0x000fe40000000015 */
[----:B------:R-:W-:Y:S02]  /*6dc0*/  LDS R21, [R110+UR4+0x90] ;  /* 0x000090046e157984 */ /* 0x000fe40008000800 */
[----:B-1----:R-:W-:Y:S02]  /*6dd0*/  FFMA R23, R23, R64, R22 ;  /* 0x0000004017177223 */ /* 0x002fe40000000016 */
[----:B------:R0:W1:Y:S02]  /*6de0*/  LDS.128 R68, [R111+0x30] ;  /* 0x000030006f447984 */ /* 0x0000640000000c00 */
[----:B--2---:R-:W-:Y:S02]  /*6df0*/  FFMA R34, R26, R65, R23 ;  /* 0x000000411a227223 */ /* 0x004fe40000000017 */
[----:B------:R-:W2:Y:S04]  /*6e00*/  LDS R22, [R110+UR4+0x94] ;  /* 0x000094046e167984 */ /* 0x000ea80008000800 */
[----:B------:R-:W3:Y:S01]  /*6e10*/  LDS R23, [R110+UR4+0x98] ;  /* 0x000098046e177984 */ /* 0x000ee20008000800 */
[----:B0-----:R-:W-:-:S03]  /*6e20*/  VIADD R111, R111, 0x120 ;  /* 0x000001206f6f7836 */ /* 0x001fc60000000000 */
[----:B------:R-:W0:Y:S01]  /*6e30*/  LDS R26, [R110+UR4+0xfc] ;  /* 0x0000fc046e1a7984 */ /* 0x000e220008000800 */
[----:B-1----:R-:W-:-:S03]  /*6e40*/  FFMA R27, R21, R68, R34 ;  /* 0x00000044151b7223 */ /* 0x002fc60000000022 */
[----:B------:R-:W1:Y:S01]  /*6e50*/  LDS R21, [R110+UR4+0x100] ;  /* 0x000100046e157984 */ /* 0x000e620008000800 */
[----:B--2---:R-:W-:-:S03]  /*6e60*/  FFMA R34, R22, R69, R27 ;  /* 0x0000004516227223 */ /* 0x004fc6000000001b */
[----:B------:R-:W2:Y:S01]  /*6e70*/  LDS R22, [R110+UR4+0x104] ;  /* 0x000104046e167984 */ /* 0x000ea20008000800 */
[----:B---3--:R-:W-:-:S03]  /*6e80*/  FFMA R27, R23, R70, R34 ;  /* 0x00000046171b7223 */ /* 0x008fc60000000022 */
[----:B------:R-:W3:Y:S01]  /*6e90*/  LDS R23, [R110+UR4+0x168] ;  /* 0x000168046e177984 */ /* 0x000ee20008000800 */
[----:B0-----:R-:W-:-:S03]  /*6ea0*/  FFMA R34, R26, R41, R27 ;  /* 0x000000291a227223 */ /* 0x001fc6000000001b */
[----:B------:R-:W0:Y:S01]  /*6eb0*/  LDS R26, [R110+UR4+0x16c] ;  /* 0x00016c046e1a7984 */ /* 0x000e220008000800 */
[----:B-1----:R-:W-:-:S03]  /*6ec0*/  FFMA R27, R21, R42, R34 ;  /* 0x0000002a151b7223 */ /* 0x002fc60000000022 */
[----:B------:R-:W1:Y:S01]  /*6ed0*/  LDS R21, [R110+UR4+0x170] ;  /* 0x000170046e157984 */ /* 0x000e620008000800 */
[----:B--2---:R-:W-:-:S03]  /*6ee0*/  FFMA R22, R22, R43, R27 ;  /* 0x0000002b16167223 */ /* 0x004fc6000000001b */
[----:B------:R-:W2:Y:S01]  /*6ef0*/  LDS R34, [R110+UR4+-0x168] ;  /* 0xfffe98046e227984 */ /* 0x000ea20008000800 */
[----:B---3--:R-:W-:-:S03]  /*6f00*/  FFMA R23, R23, R50, R22 ;  /* 0x0000003217177223 */ /* 0x008fc60000000016 */
[----:B------:R-:W3:Y:S01]  /*6f10*/  LDS R27, [R110+UR4+-0x160] ;  /* 0xfffea0046e1b7984 */ /* 0x000ee20008000800 */
[----:B0-----:R-:W-:-:S03]  /*6f20*/  FFMA R26, R26, R51, R23 ;  /* 0x000000331a1a7223 */ /* 0x001fc60000000017 */
[----:B------:R-:W0:Y:S04]  /*6f30*/  LDS R22, [R110+UR4+-0xfc] ;  /* 0xffff04046e167984 */ /* 0x000e280008000800 */
[----:B------:R-:W4:Y:S01]  /*6f40*/  LDS R23, [R110+UR4+-0xf8] ;  /* 0xffff08046e177984 */ /* 0x000f220008000800 */
[----:B-1----:R-:W-:-:S03]  /*6f50*/  FFMA R21, R21, R72, R26 ;  /* 0x0000004815157223 */ /* 0x002fc6000000001a */
[----:B------:R-:W1:Y:S01]  /*6f60*/  LDS R26, [R110+UR4+-0xf4] ;  /* 0xffff0c046e1a7984 */ /* 0x000e620008000800 */
[----:B--2---:R-:W-:-:S03]  /*6f70*/  FFMA R21, R34, R54, R21 ;  /* 0x0000003622157223 */ /* 0x004fc60000000015 */
[----:B------:R-:W-:Y:S01]  /*6f80*/  LDS R34, [R110+UR4+-0x8c] ;  /* 0xffff74046e227984 */ /* 0x000fe20008000800 */
[----:B------:R-:W-:-:S03]  /*6f90*/  FFMA R38, R38, R55, R21 ;  /* 0x0000003726267223 */ /* 0x000fc60000000015 */
[----:B------:R-:W2:Y:S01]  /*6fa0*/  LDS R21, [R110+UR4+-0x90] ;  /* 0xffff70046e157984 */ /* 0x000ea20008000800 */
[----:B---3--:R-:W-:-:S03]  /*6fb0*/  FFMA R31, R27, R20, R38 ;  /* 0x000000141b1f7223 */ /* 0x008fc60000000026 */
[----:B------:R-:W3:Y:S01]  /*6fc0*/  LDS R27, [R110+UR4+-0x88] ;  /* 0xffff78046e1b7984 */ /* 0x000ee20008000800 */
[----:B0-----:R-:W-:-:S03]  /*6fd0*/  FFMA R38, R22, R59, R31 ;  /* 0x0000003b16267223 */ /* 0x001fc6000000001f */
[----:B------:R-:W0:Y:S01]  /*6fe0*/  LDS R20, [R110+UR4+-0x24] ;  /* 0xffffdc046e147984 */ /* 0x000e220008000800 */
[----:B----4-:R-:W-:-:S03]  /*6ff0*/  FFMA R33, R23, R24, R38 ;  /* 0x0000001817217223 */ /* 0x010fc60000000026 */
[----:B------:R-:W4:Y:S04]  /*7000*/  LDS R31, [R110+UR4+-0x20] ;  /* 0xffffe0046e1f7984 */ /* 0x000f280008000800 */
[----:B------:R-:W5:Y:S04]  /*7010*/  LDS R22, [R110+UR4+-0x1c] ;  /* 0xffffe4046e167984 */ /* 0x000f680008000800 */
[----:B------:R-:W5:Y:S04]  /*7020*/  LDS R23, [R110+UR4+0x48] ;  /* 0x000048046e177984 */ /* 0x000f680008000800 */
[----:B------:R-:W5:Y:S01]  /*7030*/  LDS R24, [R110+UR4+0x4c] ;  /* 0x00004c046e187984 */ /* 0x000f620008000800 */
[----:B-1----:R-:W-:-:S03]  /*7040*/  FFMA R38, R26, R25, R33 ;  /* 0x000000191a267223 */ /* 0x002fc60000000021 */
[----:B------:R-:W1:Y:S04]  /*7050*/  LDS R25, [R110+UR4+0x50] ;  /* 0x000050046e197984 */ /* 0x000e680008000800 */
[----:B------:R-:W1:Y:S01]  /*7060*/  LDS R26, [R110+UR4+0xb4] ;  /* 0x0000b4046e1a7984 */ /* 0x000e620008000800 */
[----:B--2---:R-:W-:-:S03]  /*7070*/  FFMA R33, R21, R28, R38 ;  /* 0x0000001c15217223 */ /* 0x004fc60000000026 */
[----:B------:R-:W2:Y:S01]  /*7080*/  LDS R21, [R110+UR4+0xb8] ;  /* 0x0000b8046e157984 */ /* 0x000ea20008000800 */
[----:B------:R-:W-:-:S03]  /*7090*/  FFMA R34, R34, R29, R33 ;  /* 0x0000001d22227223 */ /* 0x000fc60000000021 */
[----:B------:R-:W2:Y:S01]  /*70a0*/  LDS R28, [R110+UR4+0xbc] ;  /* 0x0000bc046e1c7984 */ /* 0x000ea20008000800 */
[----:B---3--:R-:W-:-:S03]  /*70b0*/  FFMA R29, R27, R30, R34 ;  /* 0x0000001e1b1d7223 */ /* 0x008fc60000000022 */
[----:B------:R-:W3:Y:S01]  /*70c0*/  LDS R27, [R110+UR4+0x120] ;  /* 0x000120046e1b7984 */ /* 0x000ee20008000800 */
[----:B0-----:R-:W-:-:S03]  /*70d0*/  FFMA R30, R20, R61, R29 ;  /* 0x0000003d141e7223 */ /* 0x001fc6000000001d */
[----:B------:R-:W0:Y:S01]  /*70e0*/  LDS R20, [R110+UR4+0x124] ;  /* 0x000124046e147984 */ /* 0x000e220008000800 */
[----:B----4-:R-:W-:-:S03]  /*70f0*/  FFMA R31, R31, R62, R30 ;  /* 0x0000003e1f1f7223 */ /* 0x010fc6000000001e */
[----:B------:R-:W4:Y:S01]  /*7100*/  LDS R29, [R110+UR4+0x128] ;  /* 0x000128046e1d7984 */ /* 0x000f220008000800 */
[----:B-----5:R-:W-:-:S03]  /*7110*/  FFMA R30, R22, R63, R31 ;  /* 0x0000003f161e7223 */ /* 0x020fc6000000001f */
[----:B------:R-:W5:Y:S01]  /*7120*/  LDS R22, [R110+UR4+0x18c] ;  /* 0x00018c046e167984 */ /* 0x000f620008000800 */
[----:B------:R-:W-:-:S03]  /*7130*/  FFMA R31, R23, R66, R30 ;  /* 0x00000042171f7223 */ /* 0x000fc6000000001e */
[----:B------:R-:W5:Y:S01]  /*7140*/  LDS R23, [R110+UR4+0x190] ;  /* 0x000190046e177984 */ /* 0x000f620008000800 */
[----:B------:R-:W-:-:S03]  /*7150*/  FFMA R30, R24, R67, R31 ;  /* 0x00000043181e7223 */ /* 0x000fc6000000001f */
[----:B------:R-:W5:Y:S01]  /*7160*/  LDS R24, [R110+UR4+0x194] ;  /* 0x000194046e187984 */ /* 0x000f620008000800 */
[----:B------:R-:W-:Y:S01]  /*7170*/  UIADD3 UR4, UPT, UPT, UR4, 0x360, URZ ;  /* 0x0000036004047890 */ /* 0x000fe2000fffe0ff */
[----:B-1----:R-:W-:-:S03]  /*7180*/  FFMA R25, R25, R32, R30 ;  /* 0x0000002019197223 */ /* 0x002fc6000000001e */
[----:B------:R-:W-:Y:S01]  /*7190*/  UISETP.NE.AND UP0, UPT, UR4, 0xf30, UPT ;  /* 0x00000f300400788c */ /* 0x000fe2000bf05270 */
[----:B------:R-:W-:-:S04]  /*71a0*/  FFMA R26, R26, R71, R25 ;  /* 0x000000471a1a7223 */ /* 0x000fc80000000019 */
[----:B--2---:R-:W-:-:S04]  /*71b0*/  FFMA R21, R21, R36, R26 ;  /* 0x0000002415157223 */ /* 0x004fc8000000001a */
[----:B------:R-:W-:-:S04]  /*71c0*/  FFMA R28, R28, R37, R21 ;  /* 0x000000251c1c7223 */ /* 0x000fc80000000015 */
[----:B---3--:R-:W-:-:S04]  /*71d0*/  FFMA R27, R27, R44, R28 ;  /* 0x0000002c1b1b7223 */ /* 0x008fc8000000001c */
[----:B0-----:R-:W-:-:S04]  /*71e0*/  FFMA R20, R20, R45, R27 ;  /* 0x0000002d14147223 */ /* 0x001fc8000000001b */
[----:B----4-:R-:W-:-:S04]  /*71f0*/  FFMA R29, R29, R46, R20 ;  /* 0x0000002e1d1d7223 */ /* 0x010fc80000000014 */
[----:B-----5:R-:W-:-:S04]  /*7200*/  FFMA R22, R22, R73, R29 ;  /* 0x0000004916167223 */ /* 0x020fc8000000001d */
[----:B------:R-:W-:-:S04]  /*7210*/  FFMA R23, R23, R74, R22 ;  /* 0x0000004a17177223 */ /* 0x000fc80000000016 */
[----:B------:R-:W-:Y:S01]  /*7220*/  FFMA R75, R24, R75, R23 ;  /* 0x0000004b184b7223 */ /* 0x000fe20000000017 */
[----:B------:R-:W-:Y:S06]  /*7230*/  BRA.U UP0, `(.L_x_8) ;  /* 0xfffffff500687547 */ /* 0x000fec000b83ffff */
[----:B------:R-:W-:Y:S01]  /*7240*/  IMAD.MOV.U32 R20, RZ, RZ, 0x1 ;  /* 0x00000001ff147424 */ /* 0x000fe200078e00ff */
[----:B------:R-:W-:Y:S01]  /*7250*/  UPLOP3.LUT UP0, UPT, UPT, UPT, UPT, 0x40, 0x4 ;  /* 0x000000000004789c */ /* 0x000fe20003f0e870 */
[----:B------:R-:W-:Y:S10]  /*7260*/  BRA.U UP1, `(.L_x_9) ;  /* 0xffffffc901987547 */ /* 0x000ff4000b83ffff */
[----:B------:R-:W0:Y:S01]  /*7270*/  LDC.64 R2, c[0x0][0x390] ;  /* 0x0000e400ff027b82 */ /* 0x000e220000000a00 */
[----:B------:R-:W-:-:S04]  /*7280*/  IMAD R104, R104, 0x31, R103 ;  /* 0x0000003168687824 */ /* 0x000fc800078e0267 */
[----:B------:R-:W-:-:S04]  /*7290*/  IMAD R79, R79, 0xc4, R104 ;  /* 0x000000c44f4f7824 */ /* 0x000fc800078e0268 */
[----:B------:R-:W-:-:S04]  /*72a0*/  IMAD R79, R102, 0x7, R79 ;  /* 0x00000007664f7824 */ /* 0x000fc800078e024f */
[----:B0-----:R-:W-:-:S05]  /*72b0*/  IMAD.WIDE.U32 R2, R79, 0x4, R2 ;  /* 0x000000044f027825 */ /* 0x001fca00078e0002 */
[----:B------:R-:W-:Y:S01]  /*72c0*/  STG.E desc[UR6][R2.64], R75 ;  /* 0x0000004b02007986 */ /* 0x000fe2000c101906 */
[----:B------:R-:W-:Y:S05]  /*72d0*/  EXIT ;  /* 0x000000000000794d */ /* 0x000fea0003800000 */
.L_x_10:
[----:B------:R-:W-:-:S00]  /*72e0*/  BRA `(.L_x_10) ;  /* 0xfffffffc00fc7947 */ /* 0x000fc0000383ffff */
[----:B------:R-:W-:-:S00]  /*72f0*/  NOP ;  /* 0x0000000000007918 */ /* 0x000fc00000000000 */
        /* <DEDUP_REMOVED lines=8> */
.L_x_11:


//--------------------- .nv.shared.default_function_kernel0 --------------------------
	.section	.nv.shared.default_function_kernel0,"aw",@nobits
	.sectionflags	@""
	.align	4
.nv.shared.default_function_kernel0:
	.zero		9088


//--------------------- .nv.shared.reserved.0     --------------------------
	.section	.nv.shared.reserved.0,"aw",@nobits
	.weak		__nv_reservedSMEM_offset_0_alias
	.size		__nv_reservedSMEM_offset_0_alias, 0, 64
	.other		__nv_reservedSMEM_offset_0_alias,@"STO_CUDA_RESERVED_SHARED STV_DEFAULT"
__nv_reservedSMEM_offset_0_alias:
	.zero		0
	.zero		64


//--------------------- .nv.constant0.default_function_kernel0 --------------------------
	.section	.nv.constant0.default_function_kernel0,"a",@progbits
	.sectionflags	@""
	.align	4
.nv.constant0.default_function_kernel0:
	.zero		920


//--------------------- SYMBOLS --------------------------

	.type		.nv.reservedSmem.offset0,@object
	.size		.nv.reservedSmem.offset0,0x4
	.type		.nv.reservedSmem.cap,@object
	.size		.nv.reservedSmem.cap,0x4
